	.target	sm_90a

	.elftype	@"ET_EXEC"


//--------------------- .note.nv.tkinfo           --------------------------
	.section	.note.nv.tkinfo,"",@"SHT_NOTE"
	.sectionflags	@"SHF_NOTE_NV_TKINFO"
	.tkinfo
        /*0018*/ 	.word	0x00000002
        /*0030*/ 	.string	""
        /*0030*/ 	.string	"ptxas"
        /*0030*/ 	.string	"Cuda compilation tools, release 13.0, V13.0.88"
        /*0030*/ 	.string	"Build cuda_13.0.r13.0/compiler.36424714_0"
        /*0030*/ 	.string	"-arch sm_90a -m 64 "



//--------------------- .note.nv.cuinfo           --------------------------
	.section	.note.nv.cuinfo,"",@"SHT_NOTE"
	.sectionflags	@"SHF_NOTE_NV_CUINFO"
        /*0018*/ 	.short	0x0002
        /*001a*/ 	.short	0x005a
        /*001c*/ 	.short	0x0082
	.zero		2


//--------------------- .nv.info                  --------------------------
	.section	.nv.info,"",@"SHT_CUDA_INFO"
	.align	4


	//----- nvinfo : EIATTR_REGCOUNT
	.align		4
        /*0000*/ 	.byte	0x04, 0x2f
        /*0002*/ 	.short	(.L_15 - .L_14)
	.align		4
.L_14:
        /*0004*/ 	.word	index@(_ZN7cutlass13device_kernelINS_4gemm6kernel13GemmUniversalIN4cute5tupleIJiiiiEEENS1_10collective13CollectiveMmaINS1_34MainloopSm90TmaGmmaWarpSpecializedILi2ENS5_IJNS4_1CILi2EEENSA_ILi1EEESC_EEENS1_35KernelTmaWarpSpecializedCooperativeEEENS5_IJNSA_ILi128EEESG_NSA_ILi64EEEEEENS_6half_tENS5_IJlSC_lEEESJ_SK_NS4_8TiledMMAINS4_8MMA_AtomIJNS4_4SM904GMMA26MMA_64x128x16_F32F16F16_SSILNSO_5MajorE0ELSQ_0ELNSO_7ScaleInE1ELSR_1EEEEEENS4_6LayoutISD_NS5_IJSC_NSA_ILi0EEESV_EEEEENS5_IJNS4_10UnderscoreESY_SY_EEEEENS4_13SM90_TMA_LOADENS4_14ComposedLayoutINS4_7SwizzleILi3ELi4ELi3EEENS4_18smem_ptr_flag_bitsILi16EEENSU_INS5_IJNSA_ILi8EEESH_EEENS5_IJSH_SC_EEEEEEEvNS4_8identityENS4_23SM90_TMA_LOAD_MULTICASTES1B_vS1C_EENS_8epilogue10collective6detail29Sm90TmaWarpSpecializedAdapterINS1G_15DefaultEpilogueISJ_SK_SK_NS1F_6thread17LinearCombinationISJ_Li1EffLNS1K_9ScaleType4KindE0ELNS_15FloatRoundStyleE2ESJ_EENS1_15EpilogueDefaultEEEEEvvEEEEvNT_6ParamsE)
        /*0008*/ 	.word	0x000000a8


	//----- nvinfo : EIATTR_FRAME_SIZE
	.align		4
.L_15:
        /*000c*/ 	.byte	0x04, 0x11
        /*000e*/ 	.short	(.L_17 - .L_16)
	.align		4
.L_16:
        /*0010*/ 	.word	index@(_ZN7cutlass13device_kernelINS_4gemm6kernel13GemmUniversalIN4cute5tupleIJiiiiEEENS1_10collective13CollectiveMmaINS1_34MainloopSm90TmaGmmaWarpSpecializedILi2ENS5_IJNS4_1CILi2EEENSA_ILi1EEESC_EEENS1_35KernelTmaWarpSpecializedCooperativeEEENS5_IJNSA_ILi128EEESG_NSA_ILi64EEEEEENS_6half_tENS5_IJlSC_lEEESJ_SK_NS4_8TiledMMAINS4_8MMA_AtomIJNS4_4SM904GMMA26MMA_64x128x16_F32F16F16_SSILNSO_5MajorE0ELSQ_0ELNSO_7ScaleInE1ELSR_1EEEEEENS4_6LayoutISD_NS5_IJSC_NSA_ILi0EEESV_EEEEENS5_IJNS4_10UnderscoreESY_SY_EEEEENS4_13SM90_TMA_LOADENS4_14ComposedLayoutINS4_7SwizzleILi3ELi4ELi3EEENS4_18smem_ptr_flag_bitsILi16EEENSU_INS5_IJNSA_ILi8EEESH_EEENS5_IJSH_SC_EEEEEEEvNS4_8identityENS4_23SM90_TMA_LOAD_MULTICASTES1B_vS1C_EENS_8epilogue10collective6detail29Sm90TmaWarpSpecializedAdapterINS1G_15DefaultEpilogueISJ_SK_SK_NS1F_6thread17LinearCombinationISJ_Li1EffLNS1K_9ScaleType4KindE0ELNS_15FloatRoundStyleE2ESJ_EENS1_15EpilogueDefaultEEEEEvvEEEEvNT_6ParamsE)
        /*0014*/ 	.word	0x00000000


	//----- nvinfo : EIATTR_MIN_STACK_SIZE
	.align		4
.L_17:
        /*0018*/ 	.byte	0x04, 0x12
        /*001a*/ 	.short	(.L_19 - .L_18)
	.align		4
.L_18:
        /*001c*/ 	.word	index@(_ZN7cutlass13device_kernelINS_4gemm6kernel13GemmUniversalIN4cute5tupleIJiiiiEEENS1_10collective13CollectiveMmaINS1_34MainloopSm90TmaGmmaWarpSpecializedILi2ENS5_IJNS4_1CILi2EEENSA_ILi1EEESC_EEENS1_35KernelTmaWarpSpecializedCooperativeEEENS5_IJNSA_ILi128EEESG_NSA_ILi64EEEEEENS_6half_tENS5_IJlSC_lEEESJ_SK_NS4_8TiledMMAINS4_8MMA_AtomIJNS4_4SM904GMMA26MMA_64x128x16_F32F16F16_SSILNSO_5MajorE0ELSQ_0ELNSO_7ScaleInE1ELSR_1EEEEEENS4_6LayoutISD_NS5_IJSC_NSA_ILi0EEESV_EEEEENS5_IJNS4_10UnderscoreESY_SY_EEEEENS4_13SM90_TMA_LOADENS4_14ComposedLayoutINS4_7SwizzleILi3ELi4ELi3EEENS4_18smem_ptr_flag_bitsILi16EEENSU_INS5_IJNSA_ILi8EEESH_EEENS5_IJSH_SC_EEEEEEEvNS4_8identityENS4_23SM90_TMA_LOAD_MULTICASTES1B_vS1C_EENS_8epilogue10collective6detail29Sm90TmaWarpSpecializedAdapterINS1G_15DefaultEpilogueISJ_SK_SK_NS1F_6thread17LinearCombinationISJ_Li1EffLNS1K_9ScaleType4KindE0ELNS_15FloatRoundStyleE2ESJ_EENS1_15EpilogueDefaultEEEEEvvEEEEvNT_6ParamsE)
        /*0020*/ 	.word	0x00000000
.L_19:


//--------------------- .nv.compat                --------------------------
	.section	.nv.compat,"",@"SHT_CUDA_COMPAT_INFO"
	.align	4
        /*0000*/ 	.byte	0x02, 0x09, 0x01, 0x00, 0x02, 0x02, 0x04, 0x00, 0x02, 0x05, 0x05, 0x00, 0x03, 0x07, 0x01, 0x01
        /*0010*/ 	.byte	0x02, 0x03, 0x01, 0x00, 0x02, 0x06, 0x01, 0x00, 0x04, 0x0b, 0x08, 0x00, 0x00, 0x00, 0x00, 0x00
        /*0020*/ 	.byte	0x00, 0x00, 0x00, 0x00


//--------------------- .nv.info._ZN7cutlass13device_kernelINS_4gemm6kernel13GemmUniversalIN4cute5tupleIJiiiiEEENS1_10collective13CollectiveMmaINS1_34MainloopSm90TmaGmmaWarpSpecializedILi2ENS5_IJNS4_1CILi2EEENSA_ILi1EEESC_EEENS1_35KernelTmaWarpSpecializedCooperativeEEENS5_IJNSA_ILi128EEESG_NSA_ILi64EEEEEENS_6half_tENS5_IJlSC_lEEESJ_SK_NS4_8TiledMMAINS4_8MMA_AtomIJNS4_4SM904GMMA26MMA_64x128x16_F32F16F16_SSILNSO_5MajorE0ELSQ_0ELNSO_7ScaleInE1ELSR_1EEEEEENS4_6LayoutISD_NS5_IJSC_NSA_ILi0EEESV_EEEEENS5_IJNS4_10UnderscoreESY_SY_EEEEENS4_13SM90_TMA_LOADENS4_14ComposedLayoutINS4_7SwizzleILi3ELi4ELi3EEENS4_18smem_ptr_flag_bitsILi16EEENSU_INS5_IJNSA_ILi8EEESH_EEENS5_IJSH_SC_EEEEEEEvNS4_8identityENS4_23SM90_TMA_LOAD_MULTICASTES1B_vS1C_EENS_8epilogue10collective6detail29Sm90TmaWarpSpecializedAdapterINS1G_15DefaultEpilogueISJ_SK_SK_NS1F_6thread17LinearCombinationISJ_Li1EffLNS1K_9ScaleType4KindE0ELNS_15FloatRoundStyleE2ESJ_EENS1_15EpilogueDefaultEEEEEvvEEEEvNT_6ParamsE --------------------------
	.section	.nv.info._ZN7cutlass13device_kernelINS_4gemm6kernel13GemmUniversalIN4cute5tupleIJiiiiEEENS1_10collective13CollectiveMmaINS1_34MainloopSm90TmaGmmaWarpSpecializedILi2ENS5_IJNS4_1CILi2EEENSA_ILi1EEESC_EEENS1_35KernelTmaWarpSpecializedCooperativeEEENS5_IJNSA_ILi128EEESG_NSA_ILi64EEEEEENS_6half_tENS5_IJlSC_lEEESJ_SK_NS4_8TiledMMAINS4_8MMA_AtomIJNS4_4SM904GMMA26MMA_64x128x16_F32F16F16_SSILNSO_5MajorE0ELSQ_0ELNSO_7ScaleInE1ELSR_1EEEEEENS4_6LayoutISD_NS5_IJSC_NSA_ILi0EEESV_EEEEENS5_IJNS4_10UnderscoreESY_SY_EEEEENS4_13SM90_TMA_LOADENS4_14ComposedLayoutINS4_7SwizzleILi3ELi4ELi3EEENS4_18smem_ptr_flag_bitsILi16EEENSU_INS5_IJNSA_ILi8EEESH_EEENS5_IJSH_SC_EEEEEEEvNS4_8identityENS4_23SM90_TMA_LOAD_MULTICASTES1B_vS1C_EENS_8epilogue10collective6detail29Sm90TmaWarpSpecializedAdapterINS1G_15DefaultEpilogueISJ_SK_SK_NS1F_6thread17LinearCombinationISJ_Li1EffLNS1K_9ScaleType4KindE0ELNS_15FloatRoundStyleE2ESJ_EENS1_15EpilogueDefaultEEEEEvvEEEEvNT_6ParamsE,"",@"SHT_CUDA_INFO"
	.sectionflags	@""
	.align	4


	//----- nvinfo : EIATTR_CUDA_API_VERSION
	.align		4
        /*0000*/ 	.byte	0x04, 0x37
        /*0002*/ 	.short	(.L_21 - .L_20)
.L_20:
        /*0004*/ 	.word	0x00000082


	//----- nvinfo : EIATTR_KPARAM_INFO
	.align		4
.L_21:
        /*0008*/ 	.byte	0x04, 0x17
        /*000a*/ 	.short	(.L_23 - .L_22)
.L_22:
        /*000c*/ 	.word	0x00000000
        /*0010*/ 	.short	0x0000
        /*0012*/ 	.short	0x0070
        /*0014*/ 	.byte	0x00, 0xf0, 0x01, 0x10


	//----- nvinfo : EIATTR_SPARSE_MMA_MASK
	.align		4
.L_23:
        /*0018*/ 	.byte	0x03, 0x50
        /*001a*/ 	.short	0x0000


	//----- nvinfo : EIATTR_MAXREG_COUNT
	.align		4
        /*001c*/ 	.byte	0x03, 0x1b
        /*001e*/ 	.short	0x00a8


	//----- nvinfo : EIATTR_NUM_BARRIERS
	.align		4
        /*0020*/ 	.byte	0x02, 0x4c
        /*0022*/ 	.byte	0x01
	.zero		1


	//----- nvinfo : EIATTR_EXTERNS
	.align		4
        /*0024*/ 	.byte	0x04, 0x0f
        /*0026*/ 	.short	(.L_25 - .L_24)


	//   ....[0]....
	.align		4
.L_24:
        /*0028*/ 	.word	index@(__assertfail)


	//----- nvinfo : EIATTR_MERCURY_ISA_VERSION
	.align		4
.L_25:
        /*002c*/ 	.byte	0x03, 0x5f
        /*002e*/ 	.short	0x0101


	//----- nvinfo : EIATTR_INT_WARP_WIDE_INSTR_OFFSETS
	.align		4
        /*0030*/ 	.byte	0x04, 0x31
        /*0032*/ 	.short	(.L_27 - .L_26)


	//   ....[0]....
.L_26:
        /*0034*/ 	.word	0x00000450


	//   ....[1]....
        /*0038*/ 	.word	0x00000480


	//   ....[2]....
        /*003c*/ 	.word	0x00000640


	//   ....[3]....
        /*0040*/ 	.word	0x00001ec0


	//----- nvinfo : EIATTR_COOP_GROUP_MASK_REGIDS
	.align		4
.L_27:
        /*0044*/ 	.byte	0x04, 0x29
        /*0046*/ 	.short	(.L_29 - .L_28)


	//   ....[0]....
.L_28:
        /*0048*/ 	.word	0xffffffff


	//   ....[1]....
        /*004c*/ 	.word	0xffffffff


	//   ....[2]....
        /*0050*/ 	.word	0xffffffff


	//   ....[3]....
        /*0054*/ 	.word	0xffffffff


	//   ....[4]....
        /*0058*/ 	.word	0xffffffff


	//   ....[5]....
        /*005c*/ 	.word	0xffffffff


	//----- nvinfo : EIATTR_COOP_GROUP_INSTR_OFFSETS
	.align		4
.L_29:
        /*0060*/ 	.byte	0x04, 0x28
        /*0062*/ 	.short	(.L_31 - .L_30)


	//   ....[0]....
.L_30:
        /*0064*/ 	.word	0x00000060


	//   ....[1]....
        /*0068*/ 	.word	0x00000070


	//   ....[2]....
        /*006c*/ 	.word	0x00000130


	//   ....[3]....
        /*0070*/ 	.word	0x00000290


	//   ....[4]....
        /*0074*/ 	.word	0x000007c0


	//   ....[5]....
        /*0078*/ 	.word	0x00001440


	//----- nvinfo : EIATTR_REG_RECONFIG
	.align		4
.L_31:
        /*007c*/ 	.byte	0x01, 0x54
	.zero		2


	//----- nvinfo : EIATTR_SYSCALL_OFFSETS
	.align		4
        /*0080*/ 	.byte	0x04, 0x46
        /*0082*/ 	.short	(.L_33 - .L_32)


	//   ....[0]....
.L_32:
        /*0084*/ 	.word	0x00001630


	//----- nvinfo : EIATTR_MBARRIER_INSTR_OFFSETS
	.align		4
.L_33:
        /*0088*/ 	.byte	0x04, 0x39
        /*008a*/ 	.short	(.L_35 - .L_34)


	//   ....[0]....
.L_34:
        /*008c*/ 	.word	0x00000230
        /*0090*/ 	.word	0x000000ff
        /*0094*/ 	.word	0x00000000
        /*0098*/ 	.short	0x0100
        /*009a*/ 	.byte	0x08
	.zero		1


	//   ....[1]....
        /*009c*/ 	.word	0x00000240
        /*00a0*/ 	.word	0x000000ff
        /*00a4*/ 	.word	0x00000010
        /*00a8*/ 	.short	0x0100
        /*00aa*/ 	.byte	0x08
	.zero		1


	//   ....[2]....
        /*00ac*/ 	.word	0x00000250
        /*00b0*/ 	.word	0x000000ff
        /*00b4*/ 	.word	0x00000008
        /*00b8*/ 	.short	0x0100
        /*00ba*/ 	.byte	0x08
	.zero		1


	//   ....[3]....
        /*00bc*/ 	.word	0x00000260
        /*00c0*/ 	.word	0x000000ff
        /*00c4*/ 	.word	0x00000018
        /*00c8*/ 	.short	0x0100
        /*00ca*/ 	.byte	0x08
	.zero		1


	//   ....[4]....
        /*00cc*/ 	.word	0x000006e0
        /*00d0*/ 	.word	0x000000ff
        /*00d4*/ 	.word	0x00000030
        /*00d8*/ 	.short	0x0100
        /*00da*/ 	.byte	0x06
	.zero		1


	//   ....[5]....
        /*00dc*/ 	.word	0x00000760
        /*00e0*/ 	.word	0x000000ff
        /*00e4*/ 	.word	0x00000038
        /*00e8*/ 	.short	0x0100
        /*00ea*/ 	.byte	0x06
	.zero		1


	//   ....[6]....
        /*00ec*/ 	.word	0x000016f0
        /*00f0*/ 	.word	0x00000003
        /*00f4*/ 	.word	0x00000000
        /*00f8*/ 	.short	0x010a
        /*00fa*/ 	.byte	0x3f
	.zero		1


	//   ....[7]....
        /*00fc*/ 	.word	0x00001750
        /*0100*/ 	.word	0x00000003
        /*0104*/ 	.word	0x00000000
        /*0108*/ 	.short	0x010a
        /*010a*/ 	.byte	0x3f
	.zero		1


	//   ....[8]....
        /*010c*/ 	.word	0x00001ad0
        /*0110*/ 	.word	0x00000005
        /*0114*/ 	.word	0x00000000
        /*0118*/ 	.short	0x010a
        /*011a*/ 	.byte	0x3f
	.zero		1


	//   ....[9]....
        /*011c*/ 	.word	0x00001b10
        /*0120*/ 	.word	0x00000005
        /*0124*/ 	.word	0x00000000
        /*0128*/ 	.short	0x010a
        /*012a*/ 	.byte	0x3f
	.zero		1


	//   ....[10]....
        /*012c*/ 	.word	0x00001d70
        /*0130*/ 	.word	0x00000004
        /*0134*/ 	.word	0x00000000
        /*0138*/ 	.short	0x0101
        /*013a*/ 	.byte	0x3f
	.zero		1


	//   ....[11]....
        /*013c*/ 	.word	0x00001f30
        /*0140*/ 	.word	0x00000000
        /*0144*/ 	.word	0x00000000
        /*0148*/ 	.short	0x0101
        /*014a*/ 	.byte	0x3f
	.zero		1


	//   ....[12]....
        /*014c*/ 	.word	0x00007050
        /*0150*/ 	.word	0x00000017
        /*0154*/ 	.word	0x00000010
        /*0158*/ 	.short	0x010a
        /*015a*/ 	.byte	0x3f
	.zero		1


	//   ....[13]....
        /*015c*/ 	.word	0x00007410
        /*0160*/ 	.word	0x00000005
        /*0164*/ 	.word	0x00000038
        /*0168*/ 	.short	0x0101
        /*016a*/ 	.byte	0x3f
	.zero		1


	//   ....[14]....
        /*016c*/ 	.word	0x00007b30
        /*0170*/ 	.word	0x00000007
        /*0174*/ 	.word	0x00000000
        /*0178*/ 	.short	0x010a
        /*017a*/ 	.byte	0x3f
	.zero		1


	//   ....[15]....
        /*017c*/ 	.word	0x00007bb0
        /*0180*/ 	.word	0x00000005
        /*0184*/ 	.word	0x00000000
        /*0188*/ 	.short	0x010a
        /*018a*/ 	.byte	0x3f
	.zero		1


	//   ....[16]....
        /*018c*/ 	.word	0x00007c10
        /*0190*/ 	.word	0x00000003
        /*0194*/ 	.word	0x00000000
        /*0198*/ 	.short	0x010a
        /*019a*/ 	.byte	0x3f
	.zero		1


	//   ....[17]....
        /*019c*/ 	.word	0x00007c60
        /*01a0*/ 	.word	0x00000005
        /*01a4*/ 	.word	0x00000000
        /*01a8*/ 	.short	0x010a
        /*01aa*/ 	.byte	0x3f
	.zero		1


	//   ....[18]....
        /*01ac*/ 	.word	0x00007d30
        /*01b0*/ 	.word	0x00000017
        /*01b4*/ 	.word	0x00000010
        /*01b8*/ 	.short	0x010a
        /*01ba*/ 	.byte	0x3f
	.zero		1


	//   ....[19]....
        /*01bc*/ 	.word	0x00007e00
        /*01c0*/ 	.word	0x00000007
        /*01c4*/ 	.word	0x00000000
        /*01c8*/ 	.short	0x010a
        /*01ca*/ 	.byte	0x3f
	.zero		1


	//----- nvinfo : EIATTR_NUM_MBARRIERS
	.align		4
.L_35:
        /*01cc*/ 	.byte	0x03, 0x38
        /*01ce*/ 	.short	0x0006


	//----- nvinfo : EIATTR_EXIT_INSTR_OFFSETS
	.align		4
        /*01d0*/ 	.byte	0x04, 0x1c
        /*01d2*/ 	.short	(.L_37 - .L_36)


	//   ....[0]....
.L_36:
        /*01d4*/ 	.word	0x00000990


	//   ....[1]....
        /*01d8*/ 	.word	0x000011a0


	//   ....[2]....
        /*01dc*/ 	.word	0x000067d0


	//   ....[3]....
        /*01e0*/ 	.word	0x00006d30


	//   ....[4]....
        /*01e4*/ 	.word	0x00007c00


	//----- nvinfo : EIATTR_MAX_THREADS
	.align		4
.L_37:
        /*01e8*/ 	.byte	0x04, 0x05
        /*01ea*/ 	.short	(.L_39 - .L_38)
.L_38:
        /*01ec*/ 	.word	0x00000180
        /*01f0*/ 	.word	0x00000001
        /*01f4*/ 	.word	0x00000001


	//----- nvinfo : EIATTR_CRS_STACK_SIZE
	.align		4
.L_39:
        /*01f8*/ 	.byte	0x04, 0x1e
        /*01fa*/ 	.short	(.L_41 - .L_40)
.L_40:
        /*01fc*/ 	.word	0x00000000


	//----- nvinfo : EIATTR_CBANK_PARAM_SIZE
	.align		4
.L_41:
        /*0200*/ 	.byte	0x03, 0x19
        /*0202*/ 	.short	0x0470


	//----- nvinfo : EIATTR_PARAM_CBANK
	.align		4
        /*0204*/ 	.byte	0x04, 0x0a
        /*0206*/ 	.short	(.L_43 - .L_42)
	.align		4
.L_42:
        /*0208*/ 	.word	index@(.nv.constant0._ZN7cutlass13device_kernelINS_4gemm6kernel13GemmUniversalIN4cute5tupleIJiiiiEEENS1_10collective13CollectiveMmaINS1_34MainloopSm90TmaGmmaWarpSpecializedILi2ENS5_IJNS4_1CILi2EEENSA_ILi1EEESC_EEENS1_35KernelTmaWarpSpecializedCooperativeEEENS5_IJNSA_ILi128EEESG_NSA_ILi64EEEEEENS_6half_tENS5_IJlSC_lEEESJ_SK_NS4_8TiledMMAINS4_8MMA_AtomIJNS4_4SM904GMMA26MMA_64x128x16_F32F16F16_SSILNSO_5MajorE0ELSQ_0ELNSO_7ScaleInE1ELSR_1EEEEEENS4_6LayoutISD_NS5_IJSC_NSA_ILi0EEESV_EEEEENS5_IJNS4_10UnderscoreESY_SY_EEEEENS4_13SM90_TMA_LOADENS4_14ComposedLayoutINS4_7SwizzleILi3ELi4ELi3EEENS4_18smem_ptr_flag_bitsILi16EEENSU_INS5_IJNSA_ILi8EEESH_EEENS5_IJSH_SC_EEEEEEEvNS4_8identityENS4_23SM90_TMA_LOAD_MULTICASTES1B_vS1C_EENS_8epilogue10collective6detail29Sm90TmaWarpSpecializedAdapterINS1G_15DefaultEpilogueISJ_SK_SK_NS1F_6thread17LinearCombinationISJ_Li1EffLNS1K_9ScaleType4KindE0ELNS_15FloatRoundStyleE2ESJ_EENS1_15EpilogueDefaultEEEEEvvEEEEvNT_6ParamsE)
        /*020c*/ 	.short	0x0210
        /*020e*/ 	.short	0x0470


	//----- nvinfo : EIATTR_SW_WAR
	.align		4
.L_43:
        /*0210*/ 	.byte	0x04, 0x36
        /*0212*/ 	.short	(.L_45 - .L_44)
.L_44:
        /*0214*/ 	.word	0x00000008
.L_45:


//--------------------- .nv.callgraph             --------------------------
	.section	.nv.callgraph,"",@"SHT_CUDA_CALLGRAPH"
	.align	4
	.sectionentsize	8
	.align		4
        /*0000*/ 	.word	0x00000000
	.align		4
        /*0004*/ 	.word	0xffffffff
	.align		4
        /*0008*/ 	.word	index@(_ZN7cutlass13device_kernelINS_4gemm6kernel13GemmUniversalIN4cute5tupleIJiiiiEEENS1_10collective13CollectiveMmaINS1_34MainloopSm90TmaGmmaWarpSpecializedILi2ENS5_IJNS4_1CILi2EEENSA_ILi1EEESC_EEENS1_35KernelTmaWarpSpecializedCooperativeEEENS5_IJNSA_ILi128EEESG_NSA_ILi64EEEEEENS_6half_tENS5_IJlSC_lEEESJ_SK_NS4_8TiledMMAINS4_8MMA_AtomIJNS4_4SM904GMMA26MMA_64x128x16_F32F16F16_SSILNSO_5MajorE0ELSQ_0ELNSO_7ScaleInE1ELSR_1EEEEEENS4_6LayoutISD_NS5_IJSC_NSA_ILi0EEESV_EEEEENS5_IJNS4_10UnderscoreESY_SY_EEEEENS4_13SM90_TMA_LOADENS4_14ComposedLayoutINS4_7SwizzleILi3ELi4ELi3EEENS4_18smem_ptr_flag_bitsILi16EEENSU_INS5_IJNSA_ILi8EEESH_EEENS5_IJSH_SC_EEEEEEEvNS4_8identityENS4_23SM90_TMA_LOAD_MULTICASTES1B_vS1C_EENS_8epilogue10collective6detail29Sm90TmaWarpSpecializedAdapterINS1G_15DefaultEpilogueISJ_SK_SK_NS1F_6thread17LinearCombinationISJ_Li1EffLNS1K_9ScaleType4KindE0ELNS_15FloatRoundStyleE2ESJ_EENS1_15EpilogueDefaultEEEEEvvEEEEvNT_6ParamsE)
	.align		4
        /*000c*/ 	.word	index@(__assertfail)
	.align		4
        /*0010*/ 	.word	0x00000000
	.align		4
        /*0014*/ 	.word	0xfffffffe
	.align		4
        /*0018*/ 	.word	0x00000000
	.align		4
        /*001c*/ 	.word	0xfffffffd
	.align		4
        /*0020*/ 	.word	0x00000000
	.align		4
        /*0024*/ 	.word	0xfffffffc


//--------------------- .nv.constant4             --------------------------
	.section	.nv.constant4,"a",@progbits
	.align	8
	.align		8
.nv.constant4:
        /*0000*/ 	.dword	__assertfail
	.align		8
        /*0008*/ 	.dword	__unnamed_1
	.align		8
        /*0010*/ 	.dword	_ZN40_INTERNAL_5e16c51b_4_k_cu_1e4e79fb_324064cuda3std3__45__cpo5beginE
	.align		8
        /*0018*/ 	.dword	_ZN40_INTERNAL_5e16c51b_4_k_cu_1e4e79fb_324064cuda3std3__45__cpo3endE
	.align		8
        /*0020*/ 	.dword	_ZN40_INTERNAL_5e16c51b_4_k_cu_1e4e79fb_324064cuda3std3__45__cpo6cbeginE
	.align		8
        /*0028*/ 	.dword	_ZN40_INTERNAL_5e16c51b_4_k_cu_1e4e79fb_324064cuda3std3__45__cpo4cendE
	.align		8
        /*0030*/ 	.dword	_ZN40_INTERNAL_5e16c51b_4_k_cu_1e4e79fb_324064cuda3std3__442_GLOBAL__N__5e16c51b_4_k_cu_1e4e79fb_324066ignoreE
	.align		8
        /*0038*/ 	.dword	_ZN40_INTERNAL_5e16c51b_4_k_cu_1e4e79fb_324064cuda3std3__419piecewise_constructE
	.align		8
        /*0040*/ 	.dword	_ZN40_INTERNAL_5e16c51b_4_k_cu_1e4e79fb_324064cuda3std3__48in_placeE
	.align		8
        /*0048*/ 	.dword	_ZN40_INTERNAL_5e16c51b_4_k_cu_1e4e79fb_324064cuda3std6ranges3__45__cpo4swapE
	.align		8
        /*0050*/ 	.dword	_ZN40_INTERNAL_5e16c51b_4_k_cu_1e4e79fb_324064cuda3std6ranges3__45__cpo9iter_moveE
	.align		8
        /*0058*/ 	.dword	_ZN40_INTERNAL_5e16c51b_4_k_cu_1e4e79fb_324064cute7productE
	.align		8
        /*0060*/ 	.dword	_ZN40_INTERNAL_5e16c51b_4_k_cu_1e4e79fb_324064cute1_E
	.align		8
        /*0068*/ 	.dword	$str$22
	.align		8
        /*0070*/ 	.dword	$str$23


//--------------------- .text._ZN7cutlass13device_kernelINS_4gemm6kernel13GemmUniversalIN4cute5tupleIJiiiiEEENS1_10collective13CollectiveMmaINS1_34MainloopSm90TmaGmmaWarpSpecializedILi2ENS5_IJNS4_1CILi2EEENSA_ILi1EEESC_EEENS1_35KernelTmaWarpSpecializedCooperativeEEENS5_IJNSA_ILi128EEESG_NSA_ILi64EEEEEENS_6half_tENS5_IJlSC_lEEESJ_SK_NS4_8TiledMMAINS4_8MMA_AtomIJNS4_4SM904GMMA26MMA_64x128x16_F32F16F16_SSILNSO_5MajorE0ELSQ_0ELNSO_7ScaleInE1ELSR_1EEEEEENS4_6LayoutISD_NS5_IJSC_NSA_ILi0EEESV_EEEEENS5_IJNS4_10UnderscoreESY_SY_EEEEENS4_13SM90_TMA_LOADENS4_14ComposedLayoutINS4_7SwizzleILi3ELi4ELi3EEENS4_18smem_ptr_flag_bitsILi16EEENSU_INS5_IJNSA_ILi8EEESH_EEENS5_IJSH_SC_EEEEEEEvNS4_8identityENS4_23SM90_TMA_LOAD_MULTICASTES1B_vS1C_EENS_8epilogue10collective6detail29Sm90TmaWarpSpecializedAdapterINS1G_15DefaultEpilogueISJ_SK_SK_NS1F_6thread17LinearCombinationISJ_Li1EffLNS1K_9ScaleType4KindE0ELNS_15FloatRoundStyleE2ESJ_EENS1_15EpilogueDefaultEEEEEvvEEEEvNT_6ParamsE --------------------------
	.section	.text._ZN7cutlass13device_kernelINS_4gemm6kernel13GemmUniversalIN4cute5tupleIJiiiiEEENS1_10collective13CollectiveMmaINS1_34MainloopSm90TmaGmmaWarpSpecializedILi2ENS5_IJNS4_1CILi2EEENSA_ILi1EEESC_EEENS1_35KernelTmaWarpSpecializedCooperativeEEENS5_IJNSA_ILi128EEESG_NSA_ILi64EEEEEENS_6half_tENS5_IJlSC_lEEESJ_SK_NS4_8TiledMMAINS4_8MMA_AtomIJNS4_4SM904GMMA26MMA_64x128x16_F32F16F16_SSILNSO_5MajorE0ELSQ_0ELNSO_7ScaleInE1ELSR_1EEEEEENS4_6LayoutISD_NS5_IJSC_NSA_ILi0EEESV_EEEEENS5_IJNS4_10UnderscoreESY_SY_EEEEENS4_13SM90_TMA_LOADENS4_14ComposedLayoutINS4_7SwizzleILi3ELi4ELi3EEENS4_18smem_ptr_flag_bitsILi16EEENSU_INS5_IJNSA_ILi8EEESH_EEENS5_IJSH_SC_EEEEEEEvNS4_8identityENS4_23SM90_TMA_LOAD_MULTICASTES1B_vS1C_EENS_8epilogue10collective6detail29Sm90TmaWarpSpecializedAdapterINS1G_15DefaultEpilogueISJ_SK_SK_NS1F_6thread17LinearCombinationISJ_Li1EffLNS1K_9ScaleType4KindE0ELNS_15FloatRoundStyleE2ESJ_EENS1_15EpilogueDefaultEEEEEvvEEEEvNT_6ParamsE,"ax",@progbits
	.align	128
.text._ZN7cutlass13device_kernelINS_4gemm6kernel13GemmUniversalIN4cute5tupleIJiiiiEEENS1_10collective13CollectiveMmaINS1_34MainloopSm90TmaGmmaWarpSpecializedILi2ENS5_IJNS4_1CILi2EEENSA_ILi1EEESC_EEENS1_35KernelTmaWarpSpecializedCooperativeEEENS5_IJNSA_ILi128EEESG_NSA_ILi64EEEEEENS_6half_tENS5_IJlSC_lEEESJ_SK_NS4_8TiledMMAINS4_8MMA_AtomIJNS4_4SM904GMMA26MMA_64x128x16_F32F16F16_SSILNSO_5MajorE0ELSQ_0ELNSO_7ScaleInE1ELSR_1EEEEEENS4_6LayoutISD_NS5_IJSC_NSA_ILi0EEESV_EEEEENS5_IJNS4_10UnderscoreESY_SY_EEEEENS4_13SM90_TMA_LOADENS4_14ComposedLayoutINS4_7SwizzleILi3ELi4ELi3EEENS4_18smem_ptr_flag_bitsILi16EEENSU_INS5_IJNSA_ILi8EEESH_EEENS5_IJSH_SC_EEEEEEEvNS4_8identityENS4_23SM90_TMA_LOAD_MULTICASTES1B_vS1C_EENS_8epilogue10collective6detail29Sm90TmaWarpSpecializedAdapterINS1G_15DefaultEpilogueISJ_SK_SK_NS1F_6thread17LinearCombinationISJ_Li1EffLNS1K_9ScaleType4KindE0ELNS_15FloatRoundStyleE2ESJ_EENS1_15EpilogueDefaultEEEEEvvEEEEvNT_6ParamsE:
        .type           _ZN7cutlass13device_kernelINS_4gemm6kernel13GemmUniversalIN4cute5tupleIJiiiiEEENS1_10collective13CollectiveMmaINS1_34MainloopSm90TmaGmmaWarpSpecializedILi2ENS5_IJNS4_1CILi2EEENSA_ILi1EEESC_EEENS1_35KernelTmaWarpSpecializedCooperativeEEENS5_IJNSA_ILi128EEESG_NSA_ILi64EEEEEENS_6half_tENS5_IJlSC_lEEESJ_SK_NS4_8TiledMMAINS4_8MMA_AtomIJNS4_4SM904GMMA26MMA_64x128x16_F32F16F16_SSILNSO_5MajorE0ELSQ_0ELNSO_7ScaleInE1ELSR_1EEEEEENS4_6LayoutISD_NS5_IJSC_NSA_ILi0EEESV_EEEEENS5_IJNS4_10UnderscoreESY_SY_EEEEENS4_13SM90_TMA_LOADENS4_14ComposedLayoutINS4_7SwizzleILi3ELi4ELi3EEENS4_18smem_ptr_flag_bitsILi16EEENSU_INS5_IJNSA_ILi8EEESH_EEENS5_IJSH_SC_EEEEEEEvNS4_8identityENS4_23SM90_TMA_LOAD_MULTICASTES1B_vS1C_EENS_8epilogue10collective6detail29Sm90TmaWarpSpecializedAdapterINS1G_15DefaultEpilogueISJ_SK_SK_NS1F_6thread17LinearCombinationISJ_Li1EffLNS1K_9ScaleType4KindE0ELNS_15FloatRoundStyleE2ESJ_EENS1_15EpilogueDefaultEEEEEvvEEEEvNT_6ParamsE,@function
        .size           _ZN7cutlass13device_kernelINS_4gemm6kernel13GemmUniversalIN4cute5tupleIJiiiiEEENS1_10collective13CollectiveMmaINS1_34MainloopSm90TmaGmmaWarpSpecializedILi2ENS5_IJNS4_1CILi2EEENSA_ILi1EEESC_EEENS1_35KernelTmaWarpSpecializedCooperativeEEENS5_IJNSA_ILi128EEESG_NSA_ILi64EEEEEENS_6half_tENS5_IJlSC_lEEESJ_SK_NS4_8TiledMMAINS4_8MMA_AtomIJNS4_4SM904GMMA26MMA_64x128x16_F32F16F16_SSILNSO_5MajorE0ELSQ_0ELNSO_7ScaleInE1ELSR_1EEEEEENS4_6LayoutISD_NS5_IJSC_NSA_ILi0EEESV_EEEEENS5_IJNS4_10UnderscoreESY_SY_EEEEENS4_13SM90_TMA_LOADENS4_14ComposedLayoutINS4_7SwizzleILi3ELi4ELi3EEENS4_18smem_ptr_flag_bitsILi16EEENSU_INS5_IJNSA_ILi8EEESH_EEENS5_IJSH_SC_EEEEEEEvNS4_8identityENS4_23SM90_TMA_LOAD_MULTICASTES1B_vS1C_EENS_8epilogue10collective6detail29Sm90TmaWarpSpecializedAdapterINS1G_15DefaultEpilogueISJ_SK_SK_NS1F_6thread17LinearCombinationISJ_Li1EffLNS1K_9ScaleType4KindE0ELNS_15FloatRoundStyleE2ESJ_EENS1_15EpilogueDefaultEEEEEvvEEEEvNT_6ParamsE,(.L_x_193 - _ZN7cutlass13device_kernelINS_4gemm6kernel13GemmUniversalIN4cute5tupleIJiiiiEEENS1_10collective13CollectiveMmaINS1_34MainloopSm90TmaGmmaWarpSpecializedILi2ENS5_IJNS4_1CILi2EEENSA_ILi1EEESC_EEENS1_35KernelTmaWarpSpecializedCooperativeEEENS5_IJNSA_ILi128EEESG_NSA_ILi64EEEEEENS_6half_tENS5_IJlSC_lEEESJ_SK_NS4_8TiledMMAINS4_8MMA_AtomIJNS4_4SM904GMMA26MMA_64x128x16_F32F16F16_SSILNSO_5MajorE0ELSQ_0ELNSO_7ScaleInE1ELSR_1EEEEEENS4_6LayoutISD_NS5_IJSC_NSA_ILi0EEESV_EEEEENS5_IJNS4_10UnderscoreESY_SY_EEEEENS4_13SM90_TMA_LOADENS4_14ComposedLayoutINS4_7SwizzleILi3ELi4ELi3EEENS4_18smem_ptr_flag_bitsILi16EEENSU_INS5_IJNSA_ILi8EEESH_EEENS5_IJSH_SC_EEEEEEEvNS4_8identityENS4_23SM90_TMA_LOAD_MULTICASTES1B_vS1C_EENS_8epilogue10collective6detail29Sm90TmaWarpSpecializedAdapterINS1G_15DefaultEpilogueISJ_SK_SK_NS1F_6thread17LinearCombinationISJ_Li1EffLNS1K_9ScaleType4KindE0ELNS_15FloatRoundStyleE2ESJ_EENS1_15EpilogueDefaultEEEEEvvEEEEvNT_6ParamsE)
        .other          _ZN7cutlass13device_kernelINS_4gemm6kernel13GemmUniversalIN4cute5tupleIJiiiiEEENS1_10collective13CollectiveMmaINS1_34MainloopSm90TmaGmmaWarpSpecializedILi2ENS5_IJNS4_1CILi2EEENSA_ILi1EEESC_EEENS1_35KernelTmaWarpSpecializedCooperativeEEENS5_IJNSA_ILi128EEESG_NSA_ILi64EEEEEENS_6half_tENS5_IJlSC_lEEESJ_SK_NS4_8TiledMMAINS4_8MMA_AtomIJNS4_4SM904GMMA26MMA_64x128x16_F32F16F16_SSILNSO_5MajorE0ELSQ_0ELNSO_7ScaleInE1ELSR_1EEEEEENS4_6LayoutISD_NS5_IJSC_NSA_ILi0EEESV_EEEEENS5_IJNS4_10UnderscoreESY_SY_EEEEENS4_13SM90_TMA_LOADENS4_14ComposedLayoutINS4_7SwizzleILi3ELi4ELi3EEENS4_18smem_ptr_flag_bitsILi16EEENSU_INS5_IJNSA_ILi8EEESH_EEENS5_IJSH_SC_EEEEEEEvNS4_8identityENS4_23SM90_TMA_LOAD_MULTICASTES1B_vS1C_EENS_8epilogue10collective6detail29Sm90TmaWarpSpecializedAdapterINS1G_15DefaultEpilogueISJ_SK_SK_NS1F_6thread17LinearCombinationISJ_Li1EffLNS1K_9ScaleType4KindE0ELNS_15FloatRoundStyleE2ESJ_EENS1_15EpilogueDefaultEEEEEvvEEEEvNT_6ParamsE,@"STO_CUDA_ENTRY STV_DEFAULT"
_ZN7cutlass13device_kernelINS_4gemm6kernel13GemmUniversalIN4cute5tupleIJiiiiEEENS1_10collective13CollectiveMmaINS1_34MainloopSm90TmaGmmaWarpSpecializedILi2ENS5_IJNS4_1CILi2EEENSA_ILi1EEESC_EEENS1_35KernelTmaWarpSpecializedCooperativeEEENS5_IJNSA_ILi128EEESG_NSA_ILi64EEEEEENS_6half_tENS5_IJlSC_lEEESJ_SK_NS4_8TiledMMAINS4_8MMA_AtomIJNS4_4SM904GMMA26MMA_64x128x16_F32F16F16_SSILNSO_5MajorE0ELSQ_0ELNSO_7ScaleInE1ELSR_1EEEEEENS4_6LayoutISD_NS5_IJSC_NSA_ILi0EEESV_EEEEENS5_IJNS4_10UnderscoreESY_SY_EEEEENS4_13SM90_TMA_LOADENS4_14ComposedLayoutINS4_7SwizzleILi3ELi4ELi3EEENS4_18smem_ptr_flag_bitsILi16EEENSU_INS5_IJNSA_ILi8EEESH_EEENS5_IJSH_SC_EEEEEEEvNS4_8identityENS4_23SM90_TMA_LOAD_MULTICASTES1B_vS1C_EENS_8epilogue10collective6detail29Sm90TmaWarpSpecializedAdapterINS1G_15DefaultEpilogueISJ_SK_SK_NS1F_6thread17LinearCombinationISJ_Li1EffLNS1K_9ScaleType4KindE0ELNS_15FloatRoundStyleE2ESJ_EENS1_15EpilogueDefaultEEEEEvvEEEEvNT_6ParamsE:
[----:B------:R-:W0:Y:S01]  /*0000*/  LDC R1, c[0x0][0x28] ;  /* 0x00000a00ff017b82 */ /* 0x000e220000000800 */
[----:B------:R-:W1:Y:S01]  /*0010*/  S2R R95, SR_TID.X ;  /* 0x00000000005f7919 */ /* 0x000e620000002100 */
[----:B------:R-:W-:Y:S01]  /*0020*/  ELECT P0, URZ, PT ;  /* 0x00000000003f782f */ /* 0x000fe20003800000 */
[----:B------:R-:W-:Y:S01]  /*0030*/  BSSY B0, `(.L_x_0) ;  /* 0x000000f000007945 */ /* 0x000fe20003800000 */
[--C-:B-1----:R-:W-:Y:S02]  /*0040*/  SHF.R.U32.HI R0, RZ, 0x5, R95.reuse ;  /* 0x00000005ff007819 */ /* 0x102fe4000001165f */
[----:B------:R-:W-:-:S03]  /*0050*/  SHF.R.U32.HI R6, RZ, 0x7, R95 ;  /* 0x00000007ff067819 */ /* 0x000fc6000001165f */
[----:B------:R-:W1:Y:S04]  /*0060*/  SHFL.IDX PT, R3, R0, RZ, 0x1f ;  /* 0x00001fff00037589 */ /* 0x000e6800000e0000 */
[----:B------:R2:W3:Y:S01]  /*0070*/  SHFL.IDX PT, R2, R6, RZ, 0x1f ;  /* 0x00001fff06027589 */ /* 0x0004e200000e0000 */
[----:B-1----:R-:W-:-:S13]  /*0080*/  ISETP.NE.OR P0, PT, R3, RZ, !P0 ;  /* 0x000000ff0300720c */ /* 0x002fda0004705670 */
[----:B0-23--:R-:W-:Y:S05]  /*0090*/  @P0 BRA `(.L_x_1) ;  /* 0x0000000000200947 */ /* 0x00dfea0003800000 */
[----:B------:R-:W-:Y:S02]  /*00a0*/  ULDC.64 UR4, c[0x0][0x198] ;  /* 0x0000660000047ab9 */ /* 0x000fe40000000a00 */
[----:B------:R-:W-:Y:S02]  /*00b0*/  UIADD3 UR6, UP0, UR4, 0xf0, URZ ;  /* 0x000000f004067890 */ /* 0x000fe4000ff1e03f */
[----:B------:R-:W-:Y:S02]  /*00c0*/  UIADD3 UR4, UP1, UR4, 0x1f0, URZ ;  /* 0x000001f004047890 */ /* 0x000fe4000ff3e03f */
[----:B------:R-:W-:Y:S02]  /*00d0*/  UIADD3.X UR7, URZ, UR5, URZ, UP0, !UPT ;  /* 0x000000053f077290 */ /* 0x000fe400087fe43f */
[----:B------:R-:W-:-:S07]  /*00e0*/  UIADD3.X UR5, URZ, UR5, URZ, UP1, !UPT ;  /* 0x000000053f057290 */ /* 0x000fce0008ffe43f */
[----:B------:R0:W-:Y:S02]  /*00f0*/  UTMACCTL.PF [UR6] ;  /* 0x00000000060079b9 */ /* 0x0001e40008040000 */
[----:B------:R0:W-:Y:S02]  /*0100*/  UTMACCTL.PF [UR4] ;  /* 0x00000000040079b9 */ /* 0x0001e40008040000 */
[----:B0-----:R-:W-:Y:S01]  /*0110*/  NOP ;  /* 0x0000000000007918 */ /* 0x001fe20000000000 */
.L_x_1:
[----:B------:R-:W-:Y:S05]  /*0120*/  BSYNC B0 ;  /* 0x0000000000007941 */ /* 0x000fea0003800000 */
.L_x_0:
[----:B------:R-:W0:Y:S02]  /*0130*/  SHFL.IDX PT, R5, R0, RZ, 0x1f ;  /* 0x00001fff00057589 */ /* 0x000e2400000e0000 */
[----:B0-----:R-:W-:-:S13]  /*0140*/  ISETP.NE.AND P0, PT, R5, RZ, PT ;  /* 0x000000ff0500720c */ /* 0x001fda0003f05270 */
[----:B------:R-:W-:Y:S05]  /*0150*/  @P0 BRA `(.L_x_2) ;  /* 0x0000000000480947 */ /* 0x000fea0003800000 */
[----:B------:R-:W0:Y:S01]  /*0160*/  S2UR UR8, SR_CgaCtaId ;  /* 0x00000000000879c3 */ /* 0x000e220000008800 */
[----:B------:R-:W-:Y:S01]  /*0170*/  UMOV UR4, 0x400 ;  /* 0x0000040000047882 */ /* 0x000fe20000000000 */
[----:B------:R-:W-:Y:S01]  /*0180*/  UMOV UR5, 0x1 ;  /* 0x0000000100057882 */ /* 0x000fe20000000000 */
[----:B------:R-:W-:Y:S01]  /*0190*/  UMOV UR6, 0x4 ;  /* 0x0000000400067882 */ /* 0x000fe20000000000 */
[----:B------:R-:W-:Y:S01]  /*01a0*/  ELECT P0, URZ, PT ;  /* 0x00000000003f782f */ /* 0x000fe20003800000 */
[----:B------:R-:W-:-:S04]  /*01b0*/  UIADD3 UR6, -UR6, 0x100000, URZ ;  /* 0x0010000006067890 */ /* 0x000fc8000fffe13f */
[----:B------:R-:W-:Y:S02]  /*01c0*/  USHF.L.U32 UR7, UR6, 0xb, URZ ;  /* 0x0000000b06077899 */ /* 0x000fe4000800063f */
[----:B------:R-:W-:Y:S02]  /*01d0*/  USHF.L.U32 UR6, UR6, 0x1, URZ ;  /* 0x0000000106067899 */ /* 0x000fe4000800063f */
[----:B0-----:R-:W-:Y:S02]  /*01e0*/  ULEA UR8, UR8, UR4, 0x18 ;  /* 0x0000000408087291 */ /* 0x001fe4000f8ec03f */
[----:B------:R-:W-:-:S04]  /*01f0*/  UIADD3 UR4, -UR5, 0x100000, URZ ;  /* 0x0010000005047890 */ /* 0x000fc8000fffe13f */
[----:B------:R-:W-:Y:S02]  /*0200*/  USHF.L.U32 UR5, UR4, 0xb, URZ ;  /* 0x0000000b04057899 */ /* 0x000fe4000800063f */
[----:B------:R-:W-:Y:S01]  /*0210*/  USHF.L.U32 UR4, UR4, 0x1, URZ ;  /* 0x0000000104047899 */ /* 0x000fe2000800063f */
[----:B------:R-:W0:Y:S11]  /*0220*/  FENCE.VIEW.ASYNC.S ;  /* 0x00000000000073c6 */ /* 0x000e360000000000 */
[----:B0-----:R0:W1:Y:S01]  /*0230*/  SYNCS.EXCH.64 URZ, [UR8], UR4 ;  /* 0x00000004083f75b2 */ /* 0x0010620008000100 */
[----:B------:R0:W2:Y:S01]  /*0240*/  SYNCS.EXCH.64 URZ, [UR8+0x10], UR6 ;  /* 0x00001006083f75b2 */ /* 0x0000a20008000100 */
[----:B------:R0:W3:Y:S01]  /*0250*/  SYNCS.EXCH.64 URZ, [UR8+0x8], UR4 ;  /* 0x00000804083f75b2 */ /* 0x0000e20008000100 */
[----:B------:R0:W4:Y:S01]  /*0260*/  SYNCS.EXCH.64 URZ, [UR8+0x18], UR6 ;  /* 0x00001806083f75b2 */ /* 0x0001220008000100 */
[----:B------:R-:W-:Y:S01]  /*0270*/  NOP ;  /* 0x0000000000007918 */ /* 0x000fe20000000000 */
.L_x_2:
[----:B------:R-:W-:Y:S01]  /*0280*/  SHF.R.S32.HI R4, RZ, 0x1f, R95 ;  /* 0x0000001fff047819 */ /* 0x000fe2000001145f */
[----:B------:R-:W5:Y:S01]  /*0290*/  SHFL.IDX PT, R0, R0, RZ, 0x1f ;  /* 0x00001fff00007589 */ /* 0x000f6200000e0000 */
[----:B0-----:R-:W0:Y:S01]  /*02a0*/  S2UR UR8, SR_CTAID.X ;  /* 0x00000000000879c3 */ /* 0x001e220000002500 */
[----:B------:R-:W-:Y:S02]  /*02b0*/  ELECT P0, URZ, PT ;  /* 0x00000000003f782f */ /* 0x000fe40003800000 */
[----:B------:R-:W-:Y:S01]  /*02c0*/  LEA.HI R4, R4, R95, RZ, 0x7 ;  /* 0x0000005f04047211 */ /* 0x000fe200078f38ff */
[----:B------:R-:W-:Y:S01]  /*02d0*/  ULDC UR4, c[0x0][0x150] ;  /* 0x0000540000047ab9 */ /* 0x000fe20000000800 */
[----:B------:R-:W-:Y:S01]  /*02e0*/  SHF.R.S32.HI R10, RZ, 0x1f, R5 ;  /* 0x0000001fff0a7819 */ /* 0x000fe20000011405 */
[----:B------:R-:W-:Y:S01]  /*02f0*/  NOP ;  /* 0x0000000000007918 */ /* 0x000fe20000000000 */
[----:B------:R-:W-:Y:S01]  /*0300*/  LOP3.LUT R4, R4, 0xffffff80, RZ, 0xc0, !PT ;  /* 0xffffff8004047812 */ /* 0x000fe200078ec0ff */
[----:B------:R-:W-:Y:S01]  /*0310*/  NOP ;  /* 0x0000000000007918 */ /* 0x000fe20000000000 */
[----:B------:R-:W-:Y:S01]  /*0320*/  LEA.HI R10, R10, R5, RZ, 0x2 ;  /* 0x000000050a0a7211 */ /* 0x000fe200078f10ff */
[----:B------:R-:W1:Y:S01]  /*0330*/  LDC R12, c[0x0][0x144] ;  /* 0x00005100ff0c7b82 */ /* 0x000e620000000800 */
[----:B------:R-:W-:Y:S01]  /*0340*/  IMAD.MOV.U32 R22, RZ, RZ, 0x1 ;  /* 0x00000001ff167424 */ /* 0x000fe200078e00ff */
[----:B------:R-:W-:Y:S01]  /*0350*/  ISETP.NE.AND P3, PT, R2, RZ, PT ;  /* 0x000000ff0200720c */ /* 0x000fe20003f65270 */
[----:B------:R-:W-:Y:S01]  /*0360*/  IMAD.IADD R8, R95, 0x1, -R4 ;  /* 0x000000015f087824 */ /* 0x000fe200078e0a04 */
[----:B------:R-:W-:Y:S01]  /*0370*/  LOP3.LUT R10, R10, 0x3ffffffc, RZ, 0xc0, !PT ;  /* 0x3ffffffc0a0a7812 */ /* 0x000fe200078ec0ff */
[----:B------:R-:W2:Y:S03]  /*0380*/  S2R R4, SR_CTAID.Y ;  /* 0x0000000000047919 */ /* 0x000ea60000002600 */
[----:B------:R-:W-:Y:S01]  /*0390*/  SHF.R.S32.HI R7, RZ, 0x1f, R8 ;  /* 0x0000001fff077819 */ /* 0x000fe20000011408 */
[----:B------:R-:W-:Y:S01]  /*03a0*/  IMAD.IADD R10, R5, 0x1, -R10 ;  /* 0x00000001050a7824 */ /* 0x000fe200078e0a0a */
[----:B------:R-:W3:Y:S02]  /*03b0*/  LDC R14, c[0x0][0x140] ;  /* 0x00005000ff0e7b82 */ /* 0x000ee40000000800 */
[----:B------:R-:W-:-:S02]  /*03c0*/  LEA.HI R7, R7, R8, RZ, 0x3 ;  /* 0x0000000807077211 */ /* 0x000fc400078f18ff */
[----:B-----5:R-:W-:Y:S02]  /*03d0*/  ISETP.NE.OR P0, PT, R0, RZ, !P0 ;  /* 0x000000ff0000720c */ /* 0x020fe40004705670 */
[--C-:B------:R-:W-:Y:S02]  /*03e0*/  SHF.R.S32.HI R0, RZ, 0x3, R7.reuse ;  /* 0x00000003ff007819 */ /* 0x100fe40000011407 */
[----:B0-----:R-:W-:Y:S02]  /*03f0*/  I2FP.F32.U32 R9, UR8 ;  /* 0x0000000800097c45 */ /* 0x001fe40008201000 */
[----:B------:R-:W-:-:S03]  /*0400*/  SHF.R.S32.HI R7, RZ, 0x1f, R7 ;  /* 0x0000001fff077819 */ /* 0x000fc60000011407 */
[----:B------:R-:W-:Y:S01]  /*0410*/  FMUL R11, R9, UR4 ;  /* 0x00000004090b7c20 */ /* 0x000fe20008400000 */
[----:B------:R-:W-:Y:S01]  /*0420*/  LEA.HI R7, R7, R0, RZ, 0x2 ;  /* 0x0000000007077211 */ /* 0x000fe200078f10ff */
[----:B------:R-:W-:Y:S01]  /*0430*/  ULDC UR4, c[0x0][0x154] ;  /* 0x0000550000047ab9 */ /* 0x000fe20000000800 */
[----:B------:R-:W0:Y:S01]  /*0440*/  LDC R9, c[0x0][0x148] ;  /* 0x00005200ff097b82 */ /* 0x000e220000000800 */
[----:B------:R-:W-:Y:S01]  /*0450*/  VOTEU.ALL UP0, P0 ;  /* 0x00000000003f7886 */ /* 0x000fe20000000000 */
[----:B------:R-:W-:Y:S01]  /*0460*/  LOP3.LUT R7, R7, 0xfffffffc, RZ, 0xc0, !PT ;  /* 0xfffffffc07077812 */ /* 0x000fe200078ec0ff */
[----:B------:R-:W5:Y:S01]  /*0470*/  F2I.U32.TRUNC.NTZ R11, R11 ;  /* 0x0000000b000b7305 */ /* 0x000f62000020f000 */
[----:B------:R-:W-:Y:S02]  /*0480*/  VOTEU.ALL UP1, P0 ;  /* 0x00000000003f7886 */ /* 0x000fe40000020000 */
[----:B------:R-:W-:Y:S01]  /*0490*/  @!UP0 UMOV UR6, 0x400 ;  /* 0x0000040000068882 */ /* 0x000fe20000000000 */
[----:B------:R-:W-:Y:S01]  /*04a0*/  IMAD.IADD R7, R0, 0x1, -R7 ;  /* 0x0000000100077824 */ /* 0x000fe200078e0a07 */
[----:B------:R-:W4:Y:S01]  /*04b0*/  @!UP0 S2UR UR7, SR_CgaCtaId ;  /* 0x00000000000789c3 */ /* 0x000f220000008800 */
[----:B------:R-:W-:-:S02]  /*04c0*/  SHF.R.S32.HI R0, RZ, 0x1f, R3 ;  /* 0x0000001fff007819 */ /* 0x000fc40000011403 */
[----:B------:R-:W-:Y:S01]  /*04d0*/  IMAD R10, R10, 0x4, R7 ;  /* 0x000000040a0a7824 */ /* 0x000fe200078e0207 */
[----:B--2---:R-:W-:Y:S02]  /*04e0*/  I2FP.F32.U32 R13, R4 ;  /* 0x00000004000d7245 */ /* 0x004fe40000201000 */
[----:B------:R-:W-:Y:S01]  /*04f0*/  LEA.HI R0, R0, R3, RZ, 0x2 ;  /* 0x0000000300007211 */ /* 0x000fe200078f10ff */
[C---:B------:R-:W-:Y:S01]  /*0500*/  IMAD.SHL.U32 R19, R10.reuse, 0x4, RZ ;  /* 0x000000040a137824 */ /* 0x040fe200078e00ff */
[----:B------:R-:W-:Y:S01]  /*0510*/  LEA.HI R7, R10, R10, RZ, 0x1 ;  /* 0x0000000a0a077211 */ /* 0x000fe200078f08ff */
[----:B------:R-:W-:Y:S01]  /*0520*/  FMUL R13, R13, UR4 ;  /* 0x000000040d0d7c20 */ /* 0x000fe20008400000 */
[----:B-----5:R-:W-:Y:S01]  /*0530*/  IMAD.MOV R15, RZ, RZ, -R11 ;  /* 0x000000ffff0f7224 */ /* 0x020fe200078e0a0b */
[----:B------:R-:W-:Y:S01]  /*0540*/  LOP3.LUT R0, R0, 0xfffffffc, RZ, 0xc0, !PT ;  /* 0xfffffffc00007812 */ /* 0x000fe200078ec0ff */
[----:B------:R-:W-:Y:S01]  /*0550*/  UMOV UR4, 0x20 ;  /* 0x0000002000047882 */ /* 0x000fe20000000000 */
[----:B------:R-:W-:Y:S01]  /*0560*/  LOP3.LUT R11, R7, 0xfffffffe, RZ, 0xc0, !PT ;  /* 0xfffffffe070b7812 */ /* 0x000fe200078ec0ff */
[----:B-1----:R-:W-:Y:S01]  /*0570*/  IMAD R7, R12, R15, UR8 ;  /* 0x000000080c077e24 */ /* 0x002fe2000f8e020f */
[----:B------:R-:W1:Y:S01]  /*0580*/  F2I.U32.TRUNC.NTZ R13, R13 ;  /* 0x0000000d000d7305 */ /* 0x000e62000020f000 */
[----:B------:R-:W-:Y:S01]  /*0590*/  IMAD.IADD R3, R3, 0x1, -R0 ;  /* 0x0000000103037824 */ /* 0x000fe200078e0a00 */
[C---:B------:R-:W-:Y:S01]  /*05a0*/  LOP3.LUT R19, R10.reuse, 0xc, R19, 0x78, !PT ;  /* 0x0000000c0a137812 */ /* 0x040fe200078e7813 */
[----:B------:R-:W-:Y:S01]  /*05b0*/  IMAD.IADD R12, R10, 0x1, -R11 ;  /* 0x000000010a0c7824 */ /* 0x000fe200078e0a0b */
[----:B------:R-:W-:-:S04]  /*05c0*/  @!UP0 UIADD3 UR4, -UR4, 0x100000, URZ ;  /* 0x0010000004048890 */ /* 0x000fc8000fffe13f */
[----:B------:R-:W-:Y:S02]  /*05d0*/  @!UP0 USHF.L.U32 UR5, UR4, 0xb, URZ ;  /* 0x0000000b04058899 */ /* 0x000fe4000800063f */
[----:B------:R-:W-:Y:S01]  /*05e0*/  @!UP0 USHF.L.U32 UR4, UR4, 0x1, URZ ;  /* 0x0000000104048899 */ /* 0x000fe2000800063f */
[----:B---3--:R-:W-:Y:S02]  /*05f0*/  ISETP.EQ.U32.AND P2, PT, R14, 0x1, PT ;  /* 0x000000010e00780c */ /* 0x008fe40003f42070 */
[C---:B------:R-:W-:Y:S02]  /*0600*/  ISETP.NE.AND P1, PT, R3.reuse, 0x3, PT ;  /* 0x000000030300780c */ /* 0x040fe40003f25270 */
[----:B------:R-:W-:Y:S01]  /*0610*/  ISETP.NE.AND P4, PT, R12, R7, PT ;  /* 0x000000070c00720c */ /* 0x000fe20003f85270 */
[----:B----4-:R-:W-:Y:S01]  /*0620*/  @!UP0 ULEA UR6, UR7, UR6, 0x18 ;  /* 0x0000000607068291 */ /* 0x010fe2000f8ec03f */
[----:B------:R-:W-:Y:S01]  /*0630*/  ISETP.EQ.OR P1, PT, R3, RZ, !P1 ;  /* 0x000000ff0300720c */ /* 0x000fe20004f22670 */
[----:B------:R-:W-:Y:S01]  /*0640*/  VOTEU.ALL UP0, P0 ;  /* 0x00000000003f7886 */ /* 0x000fe20000000000 */
[----:B------:R-:W-:Y:S01]  /*0650*/  LOP3.LUT P0, RZ, R8, 0x7, RZ, 0xc0, !PT ;  /* 0x0000000708ff7812 */ /* 0x000fe2000780c0ff */
[C---:B------:R-:W-:Y:S01]  /*0660*/  VIADD R8, R2.reuse, 0xffffffff ;  /* 0xffffffff02087836 */ /* 0x040fe20000000000 */
[----:B------:R-:W-:Y:S01]  /*0670*/  ISETP.EQ.AND P1, PT, R2, RZ, P1 ;  /* 0x000000ff0200720c */ /* 0x000fe20000f22270 */
[----:B-1----:R-:W-:Y:S01]  /*0680*/  IMAD.MOV R23, RZ, RZ, -R13 ;  /* 0x000000ffff177224 */ /* 0x002fe200078e0a0d */
[----:B------:R-:W-:-:S02]  /*0690*/  ISETP.LT.U32.AND P0, PT, R19, 0x2, !P0 ;  /* 0x000000021300780c */ /* 0x000fc40004701070 */
[----:B------:R-:W-:Y:S01]  /*06a0*/  ISETP.GE.U32.AND P6, PT, R8, 0x2, PT ;  /* 0x000000020800780c */ /* 0x000fe20003fc6070 */
[----:B0-----:R-:W-:Y:S01]  /*06b0*/  IMAD R11, R9, R23, R4 ;  /* 0x00000017090b7224 */ /* 0x001fe200078e0204 */
[----:B------:R-:W-:Y:S01]  /*06c0*/  SEL R18, RZ, 0x1, !P1 ;  /* 0x00000001ff127807 */ /* 0x000fe20004800000 */
[----:B------:R-:W0:Y:S02]  /*06d0*/  FENCE.VIEW.ASYNC.S ;  /* 0x00000000000073c6 */ /* 0x000e240000000000 */
[----:B0-----:R0:W1:Y:S01]  /*06e0*/  @!UP0 SYNCS.EXCH.64 URZ, [UR6+0x30], UR4 ;  /* 0x00003004063f85b2 */ /* 0x0010620008000100 */
[----:B------:R-:W-:Y:S02]  /*06f0*/  @P4 LEA.HI R0, R19, R19, RZ, 0x1 ;  /* 0x0000001313004211 */ /* 0x000fe400078f08ff */
[----:B------:R-:W-:Y:S02]  /*0700*/  SEL R18, R18, 0x2, P6 ;  /* 0x0000000212127807 */ /* 0x000fe40003000000 */
[----:B------:R-:W-:-:S04]  /*0710*/  @P4 SHF.R.S32.HI R0, RZ, 0x1, R0 ;  /* 0x00000001ff004819 */ /* 0x000fc80000011400 */
[----:B------:R-:W-:Y:S02]  /*0720*/  @P4 ISETP.NE.AND P5, PT, R0, R11, PT ;  /* 0x0000000b0000420c */ /* 0x000fe40003fa5270 */
[----:B------:R-:W-:Y:S02]  /*0730*/  SEL R11, RZ, 0x1, !P0 ;  /* 0x00000001ff0b7807 */ /* 0x000fe40004000000 */
[----:B------:R-:W-:Y:S02]  /*0740*/  @P4 SEL R22, RZ, 0x1, P5 ;  /* 0x00000001ff164807 */ /* 0x000fe40002800000 */
[----:B------:R-:W-:Y:S01]  /*0750*/  LOP3.LUT R0, R95, 0x7f, RZ, 0xc0, !PT ;  /* 0x0000007f5f007812 */ /* 0x000fe200078ec0ff */
[----:B------:R0:W2:Y:S01]  /*0760*/  @!UP1 SYNCS.EXCH.64 URZ, [UR6+0x38], UR4 ;  /* 0x00003804063f95b2 */ /* 0x0000a20008000100 */
[----:B------:R-:W-:Y:S01]  /*0770*/  LOP3.LUT R22, R22, R11, RZ, 0xc0, !PT ;  /* 0x0000000b16167212 */ /* 0x000fe200078ec0ff */
[----:B------:R-:W-:Y:S01]  /*0780*/  NOP ;  /* 0x0000000000007918 */ /* 0x000fe20000000000 */
[----:B------:R-:W-:Y:S05]  /*0790*/  @!P2 BRA `(.L_x_3) ;  /* 0x000000000008a947 */ /* 0x000fea0003800000 */
[----:B-12---:R-:W-:Y:S01]  /*07a0*/  UCGABAR_ARV ;  /* 0x00000000000079c7 */ /* 0x006fe20008000000 */
[----:B------:R-:W-:Y:S05]  /*07b0*/  BRA `(.L_x_4) ;  /* 0x0000000000047947 */ /* 0x000fea0003800000 */
.L_x_3:
[----:B-12---:R-:W-:Y:S01]  /*07c0*/  NOP ;  /* 0x0000000000007918 */ /* 0x006fe20000000000 */
.L_x_4:
[----:B------:R-:W1:Y:S01]  /*07d0*/  LDC R2, c[0x0][0x65c] ;  /* 0x00019700ff027b82 */ /* 0x000e620000000800 */
[----:B------:R-:W-:Y:S02]  /*07e0*/  IMAD.U32 R10, RZ, RZ, UR8 ;  /* 0x00000008ff0a7e24 */ /* 0x000fe4000f8e00ff */
[----:B------:R-:W-:Y:S01]  /*07f0*/  IMAD.MOV.U32 R11, RZ, RZ, RZ ;  /* 0x000000ffff0b7224 */ /* 0x000fe200078e00ff */
[----:B-1----:R-:W-:-:S04]  /*0800*/  ISETP.NE.AND P1, PT, R2, 0x1, PT ;  /* 0x000000010200780c */ /* 0x002fc80003f25270 */
[----:B------:R-:W-:-:S09]  /*0810*/  P2R R5, PR, RZ, 0x2 ;  /* 0x00000002ff057803 */ /* 0x000fd20000000000 */
[----:B------:R-:W1:Y:S01]  /*0820*/  @P1 LDC R17, c[0x0][0x10] ;  /* 0x00000400ff111b82 */ /* 0x000e620000000800 */
[----:B------:R-:W-:Y:S02]  /*0830*/  @P1 IMAD.MOV.U32 R5, RZ, RZ, RZ ;  /* 0x000000ffff051224 */ /* 0x000fe400078e00ff */
[----:B------:R-:W-:-:S05]  /*0840*/  @P1 IMAD.MOV.U32 R15, RZ, RZ, RZ ;  /* 0x000000ffff0f1224 */ /* 0x000fca00078e00ff */
[----:B------:R-:W2:Y:S01]  /*0850*/  @!P1 LDC R13, c[0x0][0xc] ;  /* 0x00000300ff0d9b82 */ /* 0x000ea20000000800 */
[----:B0-----:R-:W-:Y:S01]  /*0860*/  ULDC UR4, c[0x0][0xc] ;  /* 0x0000030000047ab9 */ /* 0x001fe20000000800 */
[----:B------:R-:W-:Y:S01]  /*0870*/  ULDC UR5, c[0x0][0x10] ;  /* 0x0000040000057ab9 */ /* 0x000fe20000000800 */
[----:B------:R-:W-:Y:S01]  /*0880*/  ULDC UR6, c[0x0][0x14] ;  /* 0x0000050000067ab9 */ /* 0x000fe20000000800 */
[----:B------:R-:W-:-:S04]  /*0890*/  UIMAD.WIDE.U32 UR4, UR4, UR5, URZ ;  /* 0x00000005040472a5 */ /* 0x000fc8000f8e003f */
[----:B------:R-:W-:Y:S02]  /*08a0*/  UIMAD.WIDE.U32 UR36, UR4, UR6, URZ ;  /* 0x00000006042472a5 */ /* 0x000fe4000f8e003f */
[----:B------:R-:W-:-:S04]  /*08b0*/  UIMAD UR42, UR5, UR6, URZ ;  /* 0x00000006052a72a4 */ /* 0x000fc8000f8e023f */
[----:B------:R-:W-:Y:S01]  /*08c0*/  UIADD3 UR42, UR37, UR42, URZ ;  /* 0x0000002a252a7290 */ /* 0x000fe2000fffe03f */
[----:B-1----:R-:W-:-:S04]  /*08d0*/  @P1 IMAD.WIDE.U32 R16, R17, UR8, R4 ;  /* 0x0000000811101c25 */ /* 0x002fc8000f8e0004 */
[----:B------:R-:W-:Y:S02]  /*08e0*/  @P1 IMAD.IADD R17, R17, 0x1, R15 ;  /* 0x0000000111111824 */ /* 0x000fe400078e020f */
[----:B--2---:R-:W-:-:S04]  /*08f0*/  @!P1 IMAD.WIDE.U32 R10, R4, R13, R10 ;  /* 0x0000000d040a9225 */ /* 0x004fc800078e000a */
[----:B------:R-:W-:Y:S02]  /*0900*/  @!P1 IMAD.MOV.U32 R16, RZ, RZ, R10 ;  /* 0x000000ffff109224 */ /* 0x000fe400078e000a */
[----:B------:R-:W-:Y:S01]  /*0910*/  @!P1 IMAD.MOV.U32 R17, RZ, RZ, R11 ;  /* 0x000000ffff119224 */ /* 0x000fe200078e000b */
[----:B------:R-:W-:Y:S06]  /*0920*/  @!P2 BRA `(.L_x_5) ;  /* 0x00000000000ca947 */ /* 0x000fec0003800000 */
[----:B------:R-:W-:Y:S01]  /*0930*/  UCGABAR_WAIT ;  /* 0x0000000000007dc7 */ /* 0x000fe20008000000 */
[----:B------:R-:W-:Y:S01]  /*0940*/  CCTL.IVALL ;  /* 0x00000000ff00798f */ /* 0x000fe20002000000 */
[----:B------:R-:W-:Y:S05]  /*0950*/  BRA `(.L_x_6) ;  /* 0x0000000000047947 */ /* 0x000fea0003800000 */
.L_x_5:
[----:B------:R-:W-:Y:S06]  /*0960*/  BAR.SYNC.DEFER_BLOCKING 0x0 ;  /* 0x0000000000007b1d */ /* 0x000fec0000010000 */
.L_x_6:
[----:B------:R-:W-:Y:S05]  /*0970*/  @!P3 BRA `(.L_x_7) ;  /* 0x0000005c0098b947 */ /* 0x000fea0003800000 */
[----:B------:R-:W-:-:S13]  /*0980*/  ISETP.GT.U32.AND P0, PT, R8, 0x1, PT ;  /* 0x000000010800780c */ /* 0x000fda0003f04070 */
[----:B------:R-:W-:Y:S05]  /*0990*/  @P0 EXIT ;  /* 0x000000000000094d */ /* 0x000fea0003800000 */
[----:B------:R-:W-:Y:S01]  /*09a0*/  ULDC.64 UR4, c[0x0][0x650] ;  /* 0x0001940000047ab9 */ /* 0x000fe20000000a00 */
[----:B------:R-:W-:Y:S01]  /*09b0*/  PRMT R3, RZ, 0x7610, R3 ;  /* 0x00007610ff037816 */ /* 0x000fe20000000003 */
[----:B------:R-:W-:Y:S01]  /*09c0*/  IMAD.MOV.U32 R103, RZ, RZ, -0x1 ;  /* 0xffffffffff677424 */ /* 0x000fe200078e00ff */
[----:B------:R-:W-:Y:S01]  /*09d0*/  ISETP.GE.U32.AND P0, PT, R16, UR4, PT ;  /* 0x0000000410007c0c */ /* 0x000fe2000bf06070 */
[----:B------:R-:W-:Y:S02]  /*09e0*/  IMAD.MOV.U32 R100, RZ, RZ, -0x1 ;  /* 0xffffffffff647424 */ /* 0x000fe400078e00ff */
[----:B------:R-:W-:Y:S01]  /*09f0*/  IMAD.MOV.U32 R101, RZ, RZ, -0x1 ;  /* 0xffffffffff657424 */ /* 0x000fe200078e00ff */
[----:B------:R-:W-:-:S13]  /*0a00*/  ISETP.GE.U32.AND.EX P0, PT, R17, UR5, PT, P0 ;  /* 0x0000000511007c0c */ /* 0x000fda000bf06100 */
[----:B------:R-:W-:Y:S05]  /*0a10*/  @P0 BRA `(.L_x_8) ;  /* 0x0000000400280947 */ /* 0x000fea0003800000 */
[----:B------:R-:W0:Y:S01]  /*0a20*/  LDC.64 R24, c[0x0][0x628] ;  /* 0x00018a00ff187b82 */ /* 0x000e220000000a00 */
[----:B------:R-:W-:Y:S02]  /*0a30*/  IMAD.MOV.U32 R10, RZ, RZ, R16 ;  /* 0x000000ffff0a7224 */ /* 0x000fe400078e0010 */
[----:B------:R-:W-:-:S05]  /*0a40*/  IMAD.MOV.U32 R11, RZ, RZ, R17 ;  /* 0x000000ffff0b7224 */ /* 0x000fca00078e0011 */
[----:B------:R-:W1:Y:S08]  /*0a50*/  LDC R8, c[0x0][0x630] ;  /* 0x00018c00ff087b82 */ /* 0x000e700000000800 */
[----:B------:R-:W2:Y:S01]  /*0a60*/  LDC.64 R26, c[0x0][0x620] ;  /* 0x00018800ff1a7b82 */ /* 0x000ea20000000a00 */
[----:B0-----:R-:W-:-:S04]  /*0a70*/  ISETP.NE.U32.AND P0, PT, R24, RZ, PT ;  /* 0x000000ff1800720c */ /* 0x001fc80003f05070 */
[----:B------:R-:W-:-:S13]  /*0a80*/  ISETP.NE.AND.EX P0, PT, R25, RZ, PT, P0 ;  /* 0x000000ff1900720c */ /* 0x000fda0003f05300 */
[----:B-12---:R-:W-:Y:S05]  /*0a90*/  @!P0 BRA `(.L_x_9) ;  /* 0x0000000000288947 */ /* 0x006fea0003800000 */
[----:B------:R-:W0:Y:S02]  /*0aa0*/  LDC R3, c[0x0][0x634] ;  /* 0x00018d00ff037b82 */ /* 0x000e240000000800 */
[----:B0-----:R-:W-:-:S05]  /*0ab0*/  IADD3 R3, P0, R16, R3, RZ ;  /* 0x0000000310037210 */ /* 0x001fca0007f1e0ff */
[----:B------:R-:W-:-:S04]  /*0ac0*/  IMAD.X R21, RZ, RZ, R17, P0 ;  /* 0x000000ffff157224 */ /* 0x000fc800000e0611 */
[----:B------:R-:W-:-:S04]  /*0ad0*/  IMAD.WIDE.U32 R10, R21, R24, RZ ;  /* 0x00000018150a7225 */ /* 0x000fc800078e00ff */
[----:B------:R-:W-:-:S04]  /*0ae0*/  IMAD.WIDE.U32 R12, P0, R3, R25, R10 ;  /* 0x00000019030c7225 */ /* 0x000fc8000780000a */
[----:B------:R-:W-:-:S04]  /*0af0*/  IMAD.WIDE.U32 R10, R3, R24, RZ ;  /* 0x00000018030a7225 */ /* 0x000fc800078e00ff */
[----:B------:R-:W-:Y:S01]  /*0b00*/  IMAD.X R15, RZ, RZ, RZ, P0 ;  /* 0x000000ffff0f7224 */ /* 0x000fe200000e06ff */
[----:B------:R-:W-:Y:S01]  /*0b10*/  IADD3 RZ, P0, R11, R12, RZ ;  /* 0x0000000c0bff7210 */ /* 0x000fe20007f1e0ff */
[----:B------:R-:W-:-:S04]  /*0b20*/  IMAD.MOV.U32 R14, RZ, RZ, R13 ;  /* 0x000000ffff0e7224 */ /* 0x000fc800078e000d */
[----:B------:R-:W-:-:S08]  /*0b30*/  IMAD.WIDE.U32.X R10, R21, R25, R14, P0 ;  /* 0x00000019150a7225 */ /* 0x000fd000000e040e */
.L_x_9:
[----:B------:R-:W0:Y:S01]  /*0b40*/  LDC.64 R30, c[0x0][0x640] ;  /* 0x00019000ff1e7b82 */ /* 0x000e220000000a00 */
[-CC-:B------:R-:W-:Y:S02]  /*0b50*/  SHF.R.U64 R101, R10, R8.reuse, R11.reuse ;  /* 0x000000080a657219 */ /* 0x180fe4000000120b */
[----:B------:R-:W-:Y:S02]  /*0b60*/  SHF.R.U32.HI R3, RZ, R8, R11 ;  /* 0x00000008ff037219 */ /* 0x000fe4000001160b */
[----:B------:R-:W-:-:S03]  /*0b70*/  IADD3 R5, P0, RZ, -R101, RZ ;  /* 0x80000065ff057210 */ /* 0x000fc60007f1e0ff */
[----:B------:R-:W1:Y:S02]  /*0b80*/  LDC R12, c[0x0][0x618] ;  /* 0x00018600ff0c7b82 */ /* 0x000e640000000800 */
[----:B------:R-:W-:Y:S02]  /*0b90*/  IMAD.X R3, RZ, RZ, ~R3, P0 ;  /* 0x000000ffff037224 */ /* 0x000fe400000e0e03 */
[----:B------:R-:W-:-:S04]  /*0ba0*/  IMAD.WIDE.U32 R10, R5, R26, R16 ;  /* 0x0000001a050a7225 */ /* 0x000fc800078e0010 */
[----:B------:R-:W2:Y:S01]  /*0bb0*/  LDC R20, c[0x0][0x608] ;  /* 0x00018200ff147b82 */ /* 0x000ea20000000800 */
[----:B------:R-:W-:Y:S02]  /*0bc0*/  IMAD R8, R3, R26, RZ ;  /* 0x0000001a03087224 */ /* 0x000fe400078e02ff */
[----:B------:R-:W-:Y:S02]  /*0bd0*/  IMAD.MOV.U32 R3, RZ, RZ, -0x1 ;  /* 0xffffffffff037424 */ /* 0x000fe400078e00ff */
[----:B------:R-:W-:Y:S02]  /*0be0*/  IMAD R5, R5, R27, R8 ;  /* 0x0000001b05057224 */ /* 0x000fe400078e0208 */
[----:B------:R-:W-:Y:S01]  /*0bf0*/  IMAD R26, R9, R23, R4 ;  /* 0x00000017091a7224 */ /* 0x000fe200078e0204 */
[----:B------:R-:W3:Y:S01]  /*0c00*/  LDC R28, c[0x0][0x658] ;  /* 0x00019600ff1c7b82 */ /* 0x000ee20000000800 */
[----:B------:R-:W-:Y:S01]  /*0c10*/  IMAD.IADD R5, R11, 0x1, R5 ;  /* 0x000000010b057824 */ /* 0x000fe200078e0205 */
[----:B0-----:R-:W-:Y:S01]  /*0c20*/  ISETP.NE.U32.AND P0, PT, R30, RZ, PT ;  /* 0x000000ff1e00720c */ /* 0x001fe20003f05070 */
[----:B------:R-:W-:-:S03]  /*0c30*/  IMAD.MOV.U32 R23, RZ, RZ, 0x1 ;  /* 0x00000001ff177424 */ /* 0x000fc600078e00ff */
[----:B------:R-:W-:Y:S02]  /*0c40*/  ISETP.NE.AND.EX P0, PT, R31, RZ, PT, P0 ;  /* 0x000000ff1f00720c */ /* 0x000fe40003f05300 */
[----:B------:R-:W0:Y:S01]  /*0c50*/  LDC R24, c[0x0][0x600] ;  /* 0x00018000ff187b82 */ /* 0x000e220000000800 */
[-CC-:B-1----:R-:W-:Y:S02]  /*0c60*/  SHF.R.U64 R14, R10, R12.reuse, R5.reuse ;  /* 0x0000000c0a0e7219 */ /* 0x182fe40000001205 */
[----:B------:R-:W-:-:S05]  /*0c70*/  SHF.R.U32.HI R5, RZ, R12, R5 ;  /* 0x0000000cff057219 */ /* 0x000fca0000011605 */
[----:B------:R-:W1:Y:S01]  /*0c80*/  LDC R15, c[0x0][0x648] ;  /* 0x00019200ff0f7b82 */ /* 0x000e620000000800 */
[-CC-:B--2---:R-:W-:Y:S02]  /*0c90*/  SHF.R.U64 R27, R14, R20.reuse, R5.reuse ;  /* 0x000000140e1b7219 */ /* 0x184fe40000001205 */
[----:B------:R-:W-:-:S05]  /*0ca0*/  SHF.R.U32.HI R5, RZ, R20, R5 ;  /* 0x00000014ff057219 */ /* 0x000fca0000011605 */
[----:B------:R-:W2:Y:S01]  /*0cb0*/  LDC R21, c[0x0][0x638] ;  /* 0x00018e00ff157b82 */ /* 0x000ea20000000800 */
[-CC-:B---3--:R-:W-:Y:S02]  /*0cc0*/  SHF.R.U64 R20, R27, R28.reuse, R5.reuse ;  /* 0x0000001c1b147219 */ /* 0x188fe40000001205 */
[-C--:B------:R-:W-:Y:S02]  /*0cd0*/  SHF.L.U32 R3, R3, R28.reuse, RZ ;  /* 0x0000001c03037219 */ /* 0x080fe400000006ff */
[----:B------:R-:W-:Y:S01]  /*0ce0*/  SHF.R.U32.HI R5, RZ, R28, R5 ;  /* 0x0000001cff057219 */ /* 0x000fe20000011605 */
[----:B------:R-:W-:Y:S01]  /*0cf0*/  IMAD.MOV.U32 R4, RZ, RZ, R20 ;  /* 0x000000ffff047224 */ /* 0x000fe200078e0014 */
[----:B------:R-:W-:Y:S01]  /*0d00*/  LOP3.LUT R12, RZ, R3, RZ, 0x33, !PT ;  /* 0x00000003ff0c7212 */ /* 0x000fe200078e33ff */
[----:B------:R-:W3:Y:S01]  /*0d10*/  LDC R25, c[0x0][0x610] ;  /* 0x00018400ff197b82 */ /* 0x000ee20000000800 */
[----:B------:R-:W-:Y:S05]  /*0d20*/  @!P0 BRA `(.L_x_10) ;  /* 0x0000000000288947 */ /* 0x000fea0003800000 */
[----:B------:R-:W4:Y:S02]  /*0d30*/  LDC R3, c[0x0][0x64c] ;  /* 0x00019300ff037b82 */ /* 0x000f240000000800 */
[----:B----4-:R-:W-:-:S05]  /*0d40*/  IADD3 R3, P0, R20, R3, RZ ;  /* 0x0000000314037210 */ /* 0x010fca0007f1e0ff */
        /* <DEDUP_REMOVED lines=8> */
.L_x_10:
[----:B-1----:R-:W-:Y:S01]  /*0dd0*/  SHF.R.U64 R4, R4, R15, R5 ;  /* 0x0000000f04047219 */ /* 0x002fe20000001205 */
[----:B0-----:R-:W-:Y:S01]  /*0de0*/  VIADD R5, R24, 0xffffffff ;  /* 0xffffffff18057836 */ /* 0x001fe20000000000 */
[----:B------:R-:W-:Y:S02]  /*0df0*/  SHF.L.U32 R3, R23, R28, RZ ;  /* 0x0000001c17037219 */ /* 0x000fe400000006ff */
[----:B------:R-:W-:Y:S01]  /*0e00*/  LOP3.LUT R12, R27, R12, RZ, 0xc0, !PT ;  /* 0x0000000c1b0c7212 */ /* 0x000fe200078ec0ff */
[----:B------:R-:W-:Y:S01]  /*0e10*/  IMAD.MOV R8, RZ, RZ, -R4 ;  /* 0x000000ffff087224 */ /* 0x000fe200078e0a04 */
[----:B------:R-:W-:-:S03]  /*0e20*/  SEL R7, R7, R26, !P1 ;  /* 0x0000001a07077207 */ /* 0x000fc60004800000 */
[----:B------:R-:W-:Y:S01]  /*0e30*/  IMAD R12, R3, R4, R12 ;  /* 0x00000004030c7224 */ /* 0x000fe200078e020c */
[----:B------:R-:W-:Y:S01]  /*0e40*/  LOP3.LUT R4, R14, R5, RZ, 0xc0, !PT ;  /* 0x000000050e047212 */ /* 0x000fe200078ec0ff */
[----:B--2---:R-:W-:Y:S02]  /*0e50*/  IMAD R3, R8, R21, R20 ;  /* 0x0000001508037224 */ /* 0x004fe400078e0214 */
[----:B---3--:R-:W-:Y:S02]  /*0e60*/  IMAD R7, R12, R25, R7 ;  /* 0x000000190c077224 */ /* 0x008fe400078e0207 */
[----:B------:R-:W-:Y:S02]  /*0e70*/  IMAD.MOV.U32 R5, RZ, RZ, 0x1 ;  /* 0x00000001ff057424 */ /* 0x000fe400078e00ff */
[----:B------:R-:W-:-:S03]  /*0e80*/  IMAD R4, R3, R24, R4 ;  /* 0x0000001803047224 */ /* 0x000fc600078e0204 */
[----:B------:R-:W-:Y:S02]  /*0e90*/  PRMT R3, R5, 0x7610, R3 ;  /* 0x0000761005037816 */ /* 0x000fe40000000003 */
[----:B------:R-:W-:Y:S02]  /*0ea0*/  SEL R100, R4, R7, !P1 ;  /* 0x0000000704647207 */ /* 0x000fe40004800000 */
[----:B------:R-:W-:-:S07]  /*0eb0*/  SEL R103, R7, R4, !P1 ;  /* 0x0000000407677207 */ /* 0x000fce0004800000 */
.L_x_8:
[----:B------:R-:W-:-:S08]  /*0ec0*/  NOP ;  /* 0x0000000000007918 */ /* 0x000fd00000000000 */
[----:B------:R-:W0:Y:S02]  /*0ed0*/  USETMAXREG.TRY_ALLOC.CTAPOOL UP0, 0xe8 ;  /* 0x000000e8000079c8 */ /* 0x000e240008000600 */
[----:B0-----:R-:W-:-:S13]  /*0ee0*/  PLOP3.LUT P0, PT, PT, PT, UP0, 0x80, 0x0 ;  /* 0x000000000000781c */ /* 0x001fda0003f0f008 */
[----:B------:R-:W-:Y:S05]  /*0ef0*/  @!P0 BRA `(.L_x_8) ;  /* 0xfffffffc00f08947 */ /* 0x000fea000383ffff */
[----:B------:R-:W-:Y:S01]  /*0f00*/  ULDC.64 UR4, c[0x0][0x598] ;  /* 0x0001660000047ab9 */ /* 0x000fe20000000a00 */
[----:B------:R-:W-:Y:S01]  /*0f10*/  ULDC.64 UR38, c[0x0][0x208] ;  /* 0x0000820000267ab9 */ /* 0x000fe20000000a00 */
[----:B------:R-:W-:-:S04]  /*0f20*/  ISETP.NE.U32.AND P0, PT, RZ, UR4, PT ;  /* 0x00000004ff007c0c */ /* 0x000fc8000bf05070 */
[----:B------:R-:W-:-:S13]  /*0f30*/  ISETP.NE.AND.EX P0, PT, RZ, UR5, PT, P0 ;  /* 0x00000005ff007c0c */ /* 0x000fda000bf05300 */
[----:B------:R-:W-:Y:S05]  /*0f40*/  @!P0 BRA `(.L_x_11) ;  /* 0x00000000001c8947 */ /* 0x000fea0003800000 */
[----:B------:R-:W0:Y:S02]  /*0f50*/  LDC.64 R4, c[0x0][0x598] ;  /* 0x00016600ff047b82 */ /* 0x000e240000000a00 */
[----:B0-----:R-:W2:Y:S02]  /*0f60*/  LDG.E.64 R4, desc[UR38][R4.64] ;  /* 0x0000002604047981 */ /* 0x001ea4000c1e1b00 */
[----:B--2---:R-:W-:-:S04]  /*0f70*/  ISETP.NE.U32.AND P0, PT, R4, RZ, PT ;  /* 0x000000ff0400720c */ /* 0x004fc80003f05070 */
[----:B------:R-:W-:-:S13]  /*0f80*/  ISETP.NE.AND.EX P0, PT, R5, RZ, PT, P0 ;  /* 0x000000ff0500720c */ /* 0x000fda0003f05300 */
[----:B------:R-:W-:Y:S05]  /*0f90*/  @!P0 BRA `(.L_x_11) ;  /* 0x0000000000088947 */ /* 0x000fea0003800000 */
[----:B------:R0:W5:Y:S01]  /*0fa0*/  LD.E R23, desc[UR38][R4.64] ;  /* 0x0000002604177980 */ /* 0x000162000c101900 */
[----:B------:R-:W-:Y:S05]  /*0fb0*/  BRA `(.L_x_12) ;  /* 0x0000000000247947 */ /* 0x000fea0003800000 */
.L_x_11:
[----:B------:R-:W-:Y:S02]  /*0fc0*/  ULDC.64 UR4, c[0x0][0x588] ;  /* 0x0001620000047ab9 */ /* 0x000fe40000000a00 */
[----:B------:R-:W-:-:S04]  /*0fd0*/  ISETP.NE.U32.AND P0, PT, RZ, UR4, PT ;  /* 0x00000004ff007c0c */ /* 0x000fc8000bf05070 */
[----:B------:R-:W-:-:S13]  /*0fe0*/  ISETP.NE.AND.EX P0, PT, RZ, UR5, PT, P0 ;  /* 0x00000005ff007c0c */ /* 0x000fda000bf05300 */
[----:B------:R-:W-:Y:S05]  /*0ff0*/  @!P0 BRA `(.L_x_13) ;  /* 0x00000000000c8947 */ /* 0x000fea0003800000 */
[----:B------:R-:W0:Y:S02]  /*1000*/  LDC.64 R4, c[0x0][0x588] ;  /* 0x00016200ff047b82 */ /* 0x000e240000000a00 */
[----:B0-----:R1:W5:Y:S01]  /*1010*/  LDG.E R23, desc[UR38][R4.64] ;  /* 0x0000002604177981 */ /* 0x001362000c1e1900 */
[----:B------:R-:W-:Y:S05]  /*1020*/  BRA `(.L_x_12) ;  /* 0x0000000000087947 */ /* 0x000fea0003800000 */
.L_x_13:
[----:B------:R-:W-:Y:S02]  /*1030*/  ULDC UR4, c[0x0][0x580] ;  /* 0x0001600000047ab9 */ /* 0x000fe40000000800 */
[----:B------:R-:W-:-:S07]  /*1040*/  IMAD.U32 R23, RZ, RZ, UR4 ;  /* 0x00000004ff177e24 */ /* 0x000fce000f8e00ff */
.L_x_12:
[----:B------:R-:W-:Y:S02]  /*1050*/  ULDC.64 UR4, c[0x0][0x5a0] ;  /* 0x0001680000047ab9 */ /* 0x000fe40000000a00 */
[----:B------:R-:W-:-:S04]  /*1060*/  ISETP.NE.U32.AND P0, PT, RZ, UR4, PT ;  /* 0x00000004ff007c0c */ /* 0x000fc8000bf05070 */
[----:B------:R-:W-:-:S13]  /*1070*/  ISETP.NE.AND.EX P0, PT, RZ, UR5, PT, P0 ;  /* 0x00000005ff007c0c */ /* 0x000fda000bf05300 */
[----:B------:R-:W-:Y:S05]  /*1080*/  @!P0 BRA `(.L_x_14) ;  /* 0x00000000001c8947 */ /* 0x000fea0003800000 */
[----:B01----:R-:W0:Y:S02]  /*1090*/  LDC.64 R4, c[0x0][0x5a0] ;  /* 0x00016800ff047b82 */ /* 0x003e240000000a00 */
[----:B0-----:R-:W2:Y:S02]  /*10a0*/  LDG.E.64 R4, desc[UR38][R4.64] ;  /* 0x0000002604047981 */ /* 0x001ea4000c1e1b00 */
[----:B--2---:R-:W-:-:S04]  /*10b0*/  ISETP.NE.U32.AND P0, PT, R4, RZ, PT ;  /* 0x000000ff0400720c */ /* 0x004fc80003f05070 */
[----:B------:R-:W-:-:S13]  /*10c0*/  ISETP.NE.AND.EX P0, PT, R5, RZ, PT, P0 ;  /* 0x000000ff0500720c */ /* 0x000fda0003f05300 */
[----:B------:R-:W-:Y:S05]  /*10d0*/  @!P0 BRA `(.L_x_14) ;  /* 0x0000000000088947 */ /* 0x000fea0003800000 */
[----:B------:R0:W5:Y:S01]  /*10e0*/  LD.E R90, desc[UR38][R4.64] ;  /* 0x00000026045a7980 */ /* 0x000162000c101900 */
[----:B------:R-:W-:Y:S05]  /*10f0*/  BRA `(.L_x_15) ;  /* 0x0000000000247947 */ /* 0x000fea0003800000 */
.L_x_14:
[----:B------:R-:W-:Y:S02]  /*1100*/  ULDC.64 UR4, c[0x0][0x590] ;  /* 0x0001640000047ab9 */ /* 0x000fe40000000a00 */
[----:B------:R-:W-:-:S04]  /*1110*/  ISETP.NE.U32.AND P0, PT, RZ, UR4, PT ;  /* 0x00000004ff007c0c */ /* 0x000fc8000bf05070 */
[----:B------:R-:W-:-:S13]  /*1120*/  ISETP.NE.AND.EX P0, PT, RZ, UR5, PT, P0 ;  /* 0x00000005ff007c0c */ /* 0x000fda000bf05300 */
[----:B------:R-:W-:Y:S05]  /*1130*/  @!P0 BRA `(.L_x_16) ;  /* 0x00000000000c8947 */ /* 0x000fea0003800000 */
[----:B------:R-:W2:Y:S02]  /*1140*/  LDC.64 R90, c[0x0][0x590] ;  /* 0x00016400ff5a7b82 */ /* 0x000ea40000000a00 */
[----:B--2---:R2:W5:Y:S01]  /*1150*/  LDG.E R90, desc[UR38][R90.64] ;  /* 0x000000265a5a7981 */ /* 0x004562000c1e1900 */
[----:B------:R-:W-:Y:S05]  /*1160*/  BRA `(.L_x_15) ;  /* 0x0000000000087947 */ /* 0x000fea0003800000 */
.L_x_16:
[----:B------:R-:W-:Y:S02]  /*1170*/  ULDC UR4, c[0x0][0x584] ;  /* 0x0001610000047ab9 */ /* 0x000fe40000000800 */
[----:B------:R-:W-:-:S07]  /*1180*/  IMAD.U32 R90, RZ, RZ, UR4 ;  /* 0x00000004ff5a7e24 */ /* 0x000fce000f8e00ff */
.L_x_15:
[----:B------:R-:W-:-:S13]  /*1190*/  LOP3.LUT P0, RZ, R3, 0xff, RZ, 0xc0, !PT ;  /* 0x000000ff03ff7812 */ /* 0x000fda000780c0ff */
[----:B------:R-:W-:Y:S05]  /*11a0*/  @!P0 EXIT ;  /* 0x000000000000894d */ /* 0x000fea0003800000 */
[----:B------:R-:W3:Y:S01]  /*11b0*/  LDC R93, c[0x0][0x658] ;  /* 0x00019600ff5d7b82 */ /* 0x000ee20000000800 */
[----:B------:R-:W-:Y:S01]  /*11c0*/  LOP3.LUT R6, R6, 0x1, RZ, 0xc0, !PT ;  /* 0x0000000106067812 */ /* 0x000fe200078ec0ff */
[----:B------:R-:W-:Y:S01]  /*11d0*/  ULDC.64 UR6, c[0x0][0x288] ;  /* 0x0000a20000067ab9 */ /* 0x000fe20000000a00 */
[----:B------:R-:W-:Y:S01]  /*11e0*/  SHF.R.U32.HI R3, RZ, 0x2, R95 ;  /* 0x00000002ff037819 */ /* 0x000fe2000001165f */
[----:B------:R-:W-:Y:S01]  /*11f0*/  UIADD3 UR4, UR7, 0x3f, URZ ;  /* 0x0000003f07047890 */ /* 0x000fe2000fffe03f */
[----:B------:R-:W-:Y:S01]  /*1200*/  SHF.R.U32.HI R0, RZ, 0x1, R0 ;  /* 0x00000001ff007819 */ /* 0x000fe20000011600 */
[----:B------:R-:W-:Y:S01]  /*1210*/  IMAD.SHL.U32 R88, R6, 0x40, RZ ;  /* 0x0000004006587824 */ /* 0x000fe200078e00ff */
[----:B------:R-:W-:Y:S01]  /*1220*/  LOP3.LUT R3, R3, 0x7, RZ, 0xc0, !PT ;  /* 0x0000000703037812 */ /* 0x000fe200078ec0ff */
[----:B01----:R-:W0:Y:S01]  /*1230*/  LDC.64 R4, c[0x0][0x5c8] ;  /* 0x00017200ff047b82 */ /* 0x003e220000000a00 */
[----:B------:R-:W-:Y:S01]  /*1240*/  USHF.R.S32.HI UR5, URZ, 0x1f, UR4 ;  /* 0x0000001f3f057899 */ /* 0x000fe20008011404 */
[----:B------:R-:W-:Y:S01]  /*1250*/  LOP3.LUT R0, R0, 0x30, RZ, 0xc0, !PT ;  /* 0x0000003000007812 */ /* 0x000fe200078ec0ff */
[----:B------:R-:W-:Y:S01]  /*1260*/  IMAD.MOV.U32 R8, RZ, RZ, 0x1 ;  /* 0x00000001ff087424 */ /* 0x000fe200078e00ff */
[--C-:B------:R-:W-:Y:S01]  /*1270*/  LOP3.LUT R88, R88, 0x40, R3.reuse, 0xe2, !PT ;  /* 0x0000004058587812 */ /* 0x100fe200078ee203 */
[----:B------:R-:W-:Y:S01]  /*1280*/  ULEA.HI UR5, UR5, UR4, URZ, 0x6 ;  /* 0x0000000405057291 */ /* 0x000fe2000f8f303f */
[-C--:B------:R-:W-:Y:S01]  /*1290*/  IADD3 R3, RZ, -R0.reuse, -R3 ;  /* 0x80000000ff037210 */ /* 0x080fe20007ffe803 */
[----:B------:R-:W-:Y:S01]  /*12a0*/  IMAD.U32 R7, RZ, RZ, UR6 ;  /* 0x00000006ff077e24 */ /* 0x000fe2000f8e00ff */
[----:B------:R-:W1:Y:S01]  /*12b0*/  LDC R97, c[0x0][0x600] ;  /* 0x00018000ff617b82 */ /* 0x000e620000000800 */
[----:B------:R-:W-:Y:S01]  /*12c0*/  LOP3.LUT R88, R88, R0, RZ, 0xfc, !PT ;  /* 0x0000000058587212 */ /* 0x000fe200078efcff */
[----:B------:R-:W-:Y:S01]  /*12d0*/  IMAD.MOV.U32 R0, RZ, RZ, -0x1 ;  /* 0xffffffffff007424 */ /* 0x000fe200078e00ff */
[----:B------:R-:W-:Y:S01]  /*12e0*/  USHF.R.S32.HI UR43, URZ, 0x6, UR5 ;  /* 0x000000063f2b7899 */ /* 0x000fe20008011405 */
[C---:B------:R-:W-:Y:S01]  /*12f0*/  LOP3.LUT R94, R95.reuse, 0x3, RZ, 0xc0, !PT ;  /* 0x000000035f5e7812 */ /* 0x040fe200078ec0ff */
[----:B------:R-:W-:Y:S01]  /*1300*/  IMAD R3, R6, -0x40, R3 ;  /* 0xffffffc006037824 */ /* 0x000fe200078e0203 */
[C---:B------:R-:W-:Y:S01]  /*1310*/  LOP3.LUT R96, R95.reuse, 0x80, RZ, 0xc0, !PT ;  /* 0x000000805f607812 */ /* 0x040fe200078ec0ff */
[----:B------:R-:W-:Y:S01]  /*1320*/  UISETP.LT.AND UP0, UPT, UR43, 0x1, UPT ;  /* 0x000000012b00788c */ /* 0x000fe2000bf01270 */
[-C--:B---3--:R-:W-:Y:S01]  /*1330*/  SHF.L.U32 R0, R0, R93.reuse, RZ ;  /* 0x0000005d00007219 */ /* 0x088fe200000006ff */
[----:B------:R-:W-:Y:S01]  /*1340*/  ULDC UR4, c[0x0][0x284] ;  /* 0x0000a10000047ab9 */ /* 0x000fe20000000800 */
[----:B------:R-:W-:Y:S01]  /*1350*/  IMAD R94, R94, -0x2, R7 ;  /* 0xfffffffe5e5e7824 */ /* 0x000fe200078e0207 */
[----:B------:R-:W-:Y:S01]  /*1360*/  USEL UR44, UR43, 0x1, UP0 ;  /* 0x000000012b2c7887 */ /* 0x000fe20008000000 */
[----:B------:R-:W-:Y:S01]  /*1370*/  SHF.L.U32 R93, R8, R93, RZ ;  /* 0x0000005d085d7219 */ /* 0x000fe200000006ff */
[----:B------:R-:W-:Y:S01]  /*1380*/  IMAD.SHL.U32 R95, R95, 0x2, RZ ;  /* 0x000000025f5f7824 */ /* 0x000fe200078e00ff */
[----:B------:R-:W-:Y:S01]  /*1390*/  LOP3.LUT R102, R18, 0x1, RZ, 0xfc, !PT ;  /* 0x0000000112667812 */ /* 0x000fe200078efcff */
[----:B------:R-:W-:Y:S01]  /*13a0*/  VIADD R99, R3, UR4 ;  /* 0x0000000403637c36 */ /* 0x000fe20008000000 */
[C---:B0-----:R-:W-:Y:S01]  /*13b0*/  SHF.L.U64.HI R92, R4.reuse, 0x3, R5 ;  /* 0x00000003045c7819 */ /* 0x041fe20000010205 */
[----:B--2---:R-:W-:Y:S01]  /*13c0*/  IMAD.SHL.U32 R91, R4, 0x8, RZ ;  /* 0x00000008045b7824 */ /* 0x004fe200078e00ff */
[----:B------:R-:W-:Y:S01]  /*13d0*/  SHF.R.U32.HI R96, RZ, 0x7, R96 ;  /* 0x00000007ff607819 */ /* 0x000fe20000011660 */
[----:B------:R-:W-:Y:S01]  /*13e0*/  IMAD.MOV.U32 R89, RZ, RZ, RZ ;  /* 0x000000ffff597224 */ /* 0x000fe200078e00ff */
[----:B------:R-:W-:Y:S01]  /*13f0*/  LOP3.LUT R98, RZ, R0, RZ, 0x33, !PT ;  /* 0x00000000ff627212 */ /* 0x000fe200078e33ff */
[----:B------:R-:W-:Y:S01]  /*1400*/  UIADD3 UR44, UR43, -UR44, URZ ;  /* 0x8000002c2b2c7290 */ /* 0x000fe2000fffe03f */
[----:B------:R-:W-:Y:S01]  /*1410*/  UMOV UR40, URZ ;  /* 0x0000003f00287c82 */ /* 0x000fe20008000000 */
[----:B-1----:R-:W-:Y:S01]  /*1420*/  VIADD R97, R97, 0xffffffff ;  /* 0xffffffff61617836 */ /* 0x002fe20000000000 */
[----:B------:R-:W-:-:S09]  /*1430*/  UMOV UR41, URZ ;  /* 0x0000003f00297c82 */ /* 0x000fd20008000000 */
.L_x_162:
[----:B0-----:R-:W0:Y:S01]  /*1440*/  SHFL.IDX PT, R0, R96, RZ, 0x1f ;  /* 0x00001fff60007589 */ /* 0x001e2200000e0000 */
[----:B-1----:R-:W1:Y:S01]  /*1450*/  S2UR UR7, SR_CgaCtaId ;  /* 0x00000000000779c3 */ /* 0x002e620000008800 */
[----:B------:R-:W-:Y:S01]  /*1460*/  UMOV UR6, 0x400 ;  /* 0x0000040000067882 */ /* 0x000fe20000000000 */
[----:B0-----:R-:W-:Y:S01]  /*1470*/  R2UR UR4, R0 ;  /* 0x00000000000472ca */ /* 0x001fe200000e0000 */
[----:B-1----:R-:W-:-:S12]  /*1480*/  ULEA UR6, UR7, UR6, 0x18 ;  /* 0x0000000607067291 */ /* 0x002fd8000f8ec03f */
[----:B------:R-:W-:-:S04]  /*1490*/  ULEA.HI UR5, UR4, UR4, URZ, 0x1 ;  /* 0x0000000404057291 */ /* 0x000fc8000f8f083f */
[----:B------:R-:W-:-:S04]  /*14a0*/  ULOP3.LUT UR5, UR5, 0x7fffe, URZ, 0xc0, !UPT ;  /* 0x0007fffe05057892 */ /* 0x000fc8000f8ec03f */
[----:B------:R-:W-:-:S03]  /*14b0*/  UIADD3 UR5, UR4, -UR5, URZ ;  /* 0x8000000504057290 */ /* 0x000fc6000fffe03f */
[----:B------:R-:W-:Y:S01]  /*14c0*/  ULDC UR4, c[0x0][0x28c] ;  /* 0x0000a30000047ab9 */ /* 0x000fe20000000800 */
[----:B------:R-:W-:Y:S01]  /*14d0*/  ULEA UR5, UR5, UR6, 0xd ;  /* 0x0000000605057291 */ /* 0x000fe2000f8e683f */
[----:B------:R-:W-:-:S03]  /*14e0*/  ISETP.LT.AND P0, PT, RZ, UR4, PT ;  /* 0x00000004ff007c0c */ /* 0x000fc6000bf01270 */
[----:B------:R-:W-:-:S04]  /*14f0*/  UIADD3 UR5, UR5, 0x100, URZ ;  /* 0x0000010005057890 */ /* 0x000fc8000fffe03f */
[----:B------:R-:W-:-:S04]  /*1500*/  USHF.R.U32.HI UR5, URZ, 0x4, UR5 ;  /* 0x000000043f057899 */ /* 0x000fc80008011605 */
[----:B------:R-:W-:-:S04]  /*1510*/  ULOP3.LUT UR5, UR5, 0x3fff, URZ, 0xc0, !UPT ;  /* 0x00003fff05057892 */ /* 0x000fc8000f8ec03f */
[----:B------:R-:W-:Y:S01]  /*1520*/  ULOP3.LUT UR45, UR5, 0x10000, URZ, 0xfc, !UPT ;  /* 0x00010000052d7892 */ /* 0x000fe2000f8efc3f */
[----:B--2345:R-:W-:Y:S11]  /*1530*/  @P0 BRA `(.L_x_17) ;  /* 0x0000000000400947 */ /* 0x03cff60003800000 */
[----:B------:R-:W-:Y:S01]  /*1540*/  MOV R0, 0x0 ;  /* 0x0000000000007802 */ /* 0x000fe20000000f00 */
[----:B------:R-:W-:Y:S01]  /*1550*/  ULDC.64 UR4, c[0x4][0x68] ;  /* 0x01001a0000047ab9 */ /* 0x000fe20000000a00 */
[----:B------:R-:W-:Y:S01]  /*1560*/  ULDC.64 UR6, c[0x4][0x8] ;  /* 0x0100020000067ab9 */ /* 0x000fe20000000a00 */
[----:B------:R-:W-:Y:S01]  /*1570*/  IMAD.U32 R4, RZ, RZ, UR4 ;  /* 0x00000004ff047e24 */ /* 0x000fe2000f8e00ff */
[----:B------:R0:W1:Y:S01]  /*1580*/  LDC.64 R14, c[0x4][R0] ;  /* 0x01000000000e7b82 */ /* 0x0000620000000a00 */
[----:B------:R-:W-:Y:S01]  /*1590*/  IMAD.U32 R5, RZ, RZ, UR5 ;  /* 0x00000005ff057e24 */ /* 0x000fe2000f8e00ff */
[----:B------:R-:W-:Y:S01]  /*15a0*/  ULDC.64 UR4, c[0x4][0x70] ;  /* 0x01001c0000047ab9 */ /* 0x000fe20000000a00 */
[----:B------:R-:W-:Y:S02]  /*15b0*/  IMAD.U32 R10, RZ, RZ, UR6 ;  /* 0x00000006ff0a7e24 */ /* 0x000fe4000f8e00ff */
[----:B------:R-:W-:Y:S02]  /*15c0*/  IMAD.U32 R6, RZ, RZ, UR4 ;  /* 0x00000004ff067e24 */ /* 0x000fe4000f8e00ff */
[----:B------:R-:W-:-:S02]  /*15d0*/  IMAD.U32 R7, RZ, RZ, UR5 ;  /* 0x00000005ff077e24 */ /* 0x000fc4000f8e00ff */
[----:B------:R-:W-:Y:S02]  /*15e0*/  IMAD.U32 R11, RZ, RZ, UR7 ;  /* 0x00000007ff0b7e24 */ /* 0x000fe4000f8e00ff */
[----:B------:R-:W-:Y:S02]  /*15f0*/  IMAD.MOV.U32 R8, RZ, RZ, 0x1e1 ;  /* 0x000001e1ff087424 */ /* 0x000fe400078e00ff */
[----:B------:R-:W-:Y:S02]  /*1600*/  IMAD.MOV.U32 R12, RZ, RZ, 0x1 ;  /* 0x00000001ff0c7424 */ /* 0x000fe400078e00ff */
[----:B0-----:R-:W-:-:S07]  /*1610*/  IMAD.MOV.U32 R13, RZ, RZ, RZ ;  /* 0x000000ffff0d7224 */ /* 0x001fce00078e00ff */
[----:B------:R-:W-:-:S07]  /*1620*/  LEPC R20, `(.L_x_17) ;  /* 0x000000001014794e */ /* 0x000fce0000000000 */
[----:B-1---5:R-:W-:Y:S05]  /*1630*/  CALL.ABS.NOINC R14 ;  /* 0x000000000e007343 */ /* 0x022fea0003c00000 */
.L_x_17:
[----:B------:R-:W-:-:S13]  /*1640*/  ISETP.NE.AND P0, PT, R102, 0x3, PT ;  /* 0x000000036600780c */ /* 0x000fda0003f05270 */
[----:B------:R-:W-:Y:S05]  /*1650*/  @!P0 BRA `(.L_x_18) ;  /* 0x0000000000048947 */ /* 0x000fea0003800000 */
[----:B------:R-:W-:Y:S01]  /*1660*/  BPT.TRAP 0x1 ;  /* 0x000000040000795c */ /* 0x000fe20000300000 */
.L_x_18:
[----:B------:R-:W0:Y:S01]  /*1670*/  S2UR UR5, SR_CgaCtaId ;  /* 0x00000000000579c3 */ /* 0x000e220000008800 */
[----:B------:R-:W-:Y:S01]  /*1680*/  UMOV UR4, 0x400 ;  /* 0x0000040000047882 */ /* 0x000fe20000000000 */
[----:B------:R-:W-:Y:S02]  /*1690*/  IMAD.U32 R0, RZ, RZ, UR40 ;  /* 0x00000028ff007e24 */ /* 0x000fe4000f8e00ff */
[----:B------:R-:W-:-:S03]  /*16a0*/  IMAD.U32 R3, RZ, RZ, UR41 ;  /* 0x00000029ff037e24 */ /* 0x000fc6000f8e00ff */
[----:B------:R-:W-:Y:S01]  /*16b0*/  SHF.L.U32 R0, R0, 0x1f, RZ ;  /* 0x0000001f00007819 */ /* 0x000fe200000006ff */
[----:B0-----:R-:W-:-:S06]  /*16c0*/  ULEA UR4, UR5, UR4, 0x18 ;  /* 0x0000000405047291 */ /* 0x001fcc000f8ec03f */
[----:B------:R-:W-:-:S04]  /*16d0*/  IMAD.U32 R6, RZ, RZ, UR4 ;  /* 0x00000004ff067e24 */ /* 0x000fc8000f8e00ff */
[----:B------:R-:W-:-:S04]  /*16e0*/  IMAD R3, R3, 0x8, R6 ;  /* 0x0000000803037824 */ /* 0x000fc800078e0206 */
[----:B------:R0:W1:Y:S01]  /*16f0*/  SYNCS.PHASECHK.TRANS64.TRYWAIT P1, [R3+URZ], R0 ;  /* 0x00000000030075a7 */ /* 0x000062000802017f */
[----:B------:R-:W-:Y:S05]  /*1700*/  @!P0 BRA `(.L_x_19) ;  /* 0x0000000000048947 */ /* 0x000fea0003800000 */
[----:B------:R-:W-:Y:S01]  /*1710*/  BPT.TRAP 0x1 ;  /* 0x000000040000795c */ /* 0x000fe20000300000 */
.L_x_19:
[----:B------:R-:W-:-:S05]  /*1720*/  IMAD.U32 R4, RZ, RZ, UR44 ;  /* 0x0000002cff047e24 */ /* 0x000fca000f8e00ff */
[----:B------:R-:W-:Y:S01]  /*1730*/  ISETP.GE.AND P2, PT, R4, 0x1, PT ;  /* 0x000000010400780c */ /* 0x000fe20003f46270 */
[----:B-1----:R-:W-:-:S12]  /*1740*/  @P1 BRA `(.L_x_20) ;  /* 0x0000000000081947 */ /* 0x002fd80003800000 */
[----:B------:R-:W1:Y:S02]  /*1750*/  SYNCS.PHASECHK.TRANS64.TRYWAIT P1, [R3+URZ], R0 ;  /* 0x00000000030075a7 */ /* 0x000e64000802017f */
[----:B-1----:R-:W-:Y:S05]  /*1760*/  @!P1 BRA `(.L_x_21) ;  /* 0x0000006400289947 */ /* 0x002fea0003800000 */
.L_x_20:
[----:B------:R-:W-:Y:S05]  /*1770*/  WARPSYNC.ALL ;  /* 0x0000000000007948 */ /* 0x000fea0003800000 */
[----:B------:R-:W-:Y:S01]  /*1780*/  R2UR UR4, R6 ;  /* 0x00000000060472ca */ /* 0x000fe200000e0000 */
[----:B------:R-:W-:Y:S01]  /*1790*/  ULEA UR5, UR41, UR45, 0xa ;  /* 0x0000002d29057291 */ /* 0x000fe2000f8e503f */
[----:B------:R-:W-:Y:S01]  /*17a0*/  WARPGROUP.ARRIVE ;  /* 0x00000000000079c5 */ /* 0x000fe20000000000 */
[----:B------:R-:W-:Y:S01]  /*17b0*/  UMOV UR9, 0x40000040 ;  /* 0x4000004000097882 */ /* 0x000fe20000000000 */
[----:B------:R-:W-:-:S04]  /*17c0*/  UMOV UR11, 0x40000040 ;  /* 0x40000040000b7882 */ /* 0x000fc80000000000 */
[----:B------:R-:W-:-:S05]  /*17d0*/  UMOV UR8, UR5 ;  /* 0x0000000500087c82 */ /* 0x000fca0008000000 */
[----:B------:R-:W-:-:S04]  /*17e0*/  UIADD3 UR4, UR4, 0x8100, URZ ;  /* 0x0000810004047890 */ /* 0x000fc8000fffe03f */
[----:B------:R-:W-:-:S04]  /*17f0*/  USHF.R.U32.HI UR4, URZ, 0x4, UR4 ;  /* 0x000000043f047899 */ /* 0x000fc80008011604 */
[----:B------:R-:W-:-:S04]  /*1800*/  ULOP3.LUT UR4, UR4, 0x3fff, URZ, 0xc0, !UPT ;  /* 0x00003fff04047892 */ /* 0x000fc8000f8ec03f */
[----:B------:R-:W-:-:S04]  /*1810*/  ULOP3.LUT UR4, UR4, 0x10000, URZ, 0xfc, !UPT ;  /* 0x0001000004047892 */ /* 0x000fc8000f8efc3f */
[----:B------:R-:W-:-:S07]  /*1820*/  ULEA UR6, UR41, UR4, 0xa ;  /* 0x0000000429067291 */ /* 0x000fce000f8e503f */
[----:B------:R-:W-:Y:S02]  /*1830*/  UMOV UR10, UR6 ;  /* 0x00000006000a7c82 */ /* 0x000fe40008000000 */
[----:B------:R-:W-:Y:S01]  /*1840*/  HGMMA.64x128x16.F32 R24, gdesc[UR8], RZ, !UPT, gsb0 ;  /* 0x01e00000081879f0 */ /* 0x000fe2000c0008ff */
[----:B------:R-:W-:Y:S02]  /*1850*/  UIADD3 UR8, UR5, 0x2, URZ ;  /* 0x0000000205087890 */ /* 0x000fe4000fffe03f */
[----:B------:R-:W-:Y:S01]  /*1860*/  UIADD3 UR10, UR6, 0x2, URZ ;  /* 0x00000002060a7890 */ /* 0x000fe2000fffe03f */
[----:B------:R-:W-:Y:S01]  /*1870*/  UMOV UR9, 0x40000040 ;  /* 0x4000004000097882 */ /* 0x000fe20000000000 */
[----:B------:R-:W-:Y:S01]  /*1880*/  UMOV UR11, 0x40000040 ;  /* 0x40000040000b7882 */ /* 0x000fe20000000000 */
[----:B------:R-:W-:Y:S02]  /*1890*/  WARPGROUP.DEPBAR.LE gsb0, 0x0 ;  /* 0x00008000000079c5 */ /* 0x000fe40000010000 */
[----:B------:R-:W-:-:S06]  /*18a0*/  WARPGROUP.ARRIVE ;  /* 0x00000000000079c5 */ /* 0x000fcc0000000000 */
[----:B------:R-:W-:Y:S01]  /*18b0*/  HGMMA.64x128x16.F32 R24, gdesc[UR8], R24, gsb0 ;  /* 0x01e00000081879f0 */ /* 0x000fe20008000818 */
        /* <DEDUP_REMOVED lines=13> */
[----:B------:R-:W-:Y:S03]  /*1990*/  HGMMA.64x128x16.F32 R24, gdesc[UR8], R24, gsb0 ;  /* 0x01e00000081879f0 */ /* 0x000fe60008000818 */
[----:B------:R-:W-:Y:S02]  /*19a0*/  WARPGROUP.DEPBAR.LE gsb0, 0x0 ;  /* 0x00008000000079c5 */ /* 0x000fe40000010000 */
[----:B------:R-:W-:Y:S05]  /*19b0*/  @!P2 BRA `(.L_x_22) ;  /* 0x000000040028a947 */ /* 0x000fea0003800000 */
[----:B------:R-:W-:Y:S01]  /*19c0*/  UIADD3 UR5, UR41, 0x1, URZ ;  /* 0x0000000129057890 */ /* 0x000fe2000fffe03f */
[----:B01----:R-:W-:Y:S02]  /*19d0*/  IMAD.U32 R0, RZ, RZ, UR44 ;  /* 0x0000002cff007e24 */ /* 0x003fe4000f8e00ff */
[----:B------:R-:W-:Y:S01]  /*19e0*/  IMAD.U32 R3, RZ, RZ, UR41 ;  /* 0x00000029ff037e24 */ /* 0x000fe2000f8e00ff */
[----:B------:R-:W-:-:S04]  /*19f0*/  UISETP.NE.AND UP0, UPT, UR5, 0x2, UPT ;  /* 0x000000020500788c */ /* 0x000fc8000bf05270 */
[----:B------:R-:W-:Y:S02]  /*1a00*/  USEL UR6, URZ, 0x1, UP0 ;  /* 0x000000013f067887 */ /* 0x000fe40008000000 */
[----:B------:R-:W-:Y:S02]  /*1a10*/  USEL UR5, UR5, URZ, UP0 ;  /* 0x0000003f05057287 */ /* 0x000fe40008000000 */
[----:B------:R-:W-:-:S06]  /*1a20*/  ULOP3.LUT UR6, UR40, UR6, URZ, 0x3c, !UPT ;  /* 0x0000000628067292 */ /* 0x000fcc000f8e3c3f */
[----:B------:R-:W-:-:S07]  /*1a30*/  IMAD.U32 R7, RZ, RZ, UR6 ;  /* 0x00000006ff077e24 */ /* 0x000fce000f8e00ff */
.L_x_29:
[----:B------:R-:W-:Y:S05]  /*1a40*/  @!P0 BRA `(.L_x_23) ;  /* 0x0000000000048947 */ /* 0x000fea0003800000 */
[----:B------:R-:W-:Y:S01]  /*1a50*/  BPT.TRAP 0x1 ;  /* 0x000000040000795c */ /* 0x000fe20000300000 */
.L_x_23:
[----:B------:R-:W0:Y:S01]  /*1a60*/  S2UR UR7, SR_CgaCtaId ;  /* 0x00000000000779c3 */ /* 0x000e220000008800 */
[----:B------:R-:W-:Y:S01]  /*1a70*/  UMOV UR6, 0x400 ;  /* 0x0000040000067882 */ /* 0x000fe20000000000 */
[----:B------:R-:W-:Y:S01]  /*1a80*/  IMAD.U32 R5, RZ, RZ, UR5 ;  /* 0x00000005ff057e24 */ /* 0x000fe2000f8e00ff */
[----:B------:R-:W-:Y:S01]  /*1a90*/  SHF.L.U32 R4, R7, 0x1f, RZ ;  /* 0x0000001f07047819 */ /* 0x000fe200000006ff */
[----:B0-----:R-:W-:-:S06]  /*1aa0*/  ULEA UR6, UR7, UR6, 0x18 ;  /* 0x0000000607067291 */ /* 0x001fcc000f8ec03f */
[----:B------:R-:W-:-:S04]  /*1ab0*/  IMAD.U32 R6, RZ, RZ, UR6 ;  /* 0x00000006ff067e24 */ /* 0x000fc8000f8e00ff */
[----:B------:R-:W-:-:S04]  /*1ac0*/  IMAD R5, R5, 0x8, R6 ;  /* 0x0000000805057824 */ /* 0x000fc800078e0206 */
[----:B------:R0:W1:Y:S01]  /*1ad0*/  SYNCS.PHASECHK.TRANS64.TRYWAIT P1, [R5+URZ], R4 ;  /* 0x00000004050075a7 */ /* 0x000062000802017f */
[----:B------:R-:W-:Y:S05]  /*1ae0*/  @!P0 BRA `(.L_x_24) ;  /* 0x0000000000048947 */ /* 0x000fea0003800000 */
[----:B------:R-:W-:Y:S01]  /*1af0*/  BPT.TRAP 0x1 ;  /* 0x000000040000795c */ /* 0x000fe20000300000 */
.L_x_24:
[----:B-1----:R-:W-:Y:S05]  /*1b00*/  @P1 BRA `(.L_x_25) ;  /* 0x0000000000081947 */ /* 0x002fea0003800000 */
[----:B------:R-:W1:Y:S02]  /*1b10*/  SYNCS.PHASECHK.TRANS64.TRYWAIT P1, [R5+URZ], R4 ;  /* 0x00000004050075a7 */ /* 0x000e64000802017f */
[----:B-1----:R-:W-:Y:S05]  /*1b20*/  @!P1 BRA `(.L_x_26) ;  /* 0x00000060004c9947 */ /* 0x002fea0003800000 */
.L_x_25:
[----:B------:R-:W-:Y:S01]  /*1b30*/  ULEA UR6, UR5, UR45, 0xa ;  /* 0x0000002d05067291 */ /* 0x000fe2000f8e503f */
[----:B------:R-:W-:Y:S01]  /*1b40*/  WARPGROUP.ARRIVE ;  /* 0x00000000000079c5 */ /* 0x000fe20000000000 */
[----:B------:R-:W-:Y:S01]  /*1b50*/  ULEA UR7, UR5, UR4, 0xa ;  /* 0x0000000405077291 */ /* 0x000fe2000f8e503f */
[----:B------:R-:W-:Y:S01]  /*1b60*/  UMOV UR9, 0x40000040 ;  /* 0x4000004000097882 */ /* 0x000fe20000000000 */
[----:B------:R-:W-:-:S03]  /*1b70*/  UMOV UR11, 0x40000040 ;  /* 0x40000040000b7882 */ /* 0x000fc60000000000 */
[----:B------:R-:W-:Y:S02]  /*1b80*/  UMOV UR8, UR6 ;  /* 0x0000000600087c82 */ /* 0x000fe40008000000 */
[----:B------:R-:W-:Y:S02]  /*1b90*/  UMOV UR10, UR7 ;  /* 0x00000007000a7c82 */ /* 0x000fe40008000000 */
[----:B------:R-:W-:Y:S01]  /*1ba0*/  HGMMA.64x128x16.F32 R24, gdesc[UR8], R24, gsb0 ;  /* 0x01e00000081879f0 */ /* 0x000fe20008000818 */
[----:B------:R-:W-:Y:S02]  /*1bb0*/  UIADD3 UR8, UR6, 0x2, URZ ;  /* 0x0000000206087890 */ /* 0x000fe4000fffe03f */
[----:B------:R-:W-:Y:S01]  /*1bc0*/  UIADD3 UR10, UR7, 0x2, URZ ;  /* 0x00000002070a7890 */ /* 0x000fe2000fffe03f */
[----:B------:R-:W-:Y:S01]  /*1bd0*/  UMOV UR9, 0x40000040 ;  /* 0x4000004000097882 */ /* 0x000fe20000000000 */
[----:B------:R-:W-:Y:S01]  /*1be0*/  UMOV UR11, 0x40000040 ;  /* 0x40000040000b7882 */ /* 0x000fe20000000000 */
[----:B------:R-:W-:-:S02]  /*1bf0*/  WARPGROUP.DEPBAR.LE gsb0, 0x0 ;  /* 0x00008000000079c5 */ /* 0x000fc40000010000 */
        /* <DEDUP_REMOVED lines=18> */
[----:B------:R-:W-:Y:S01]  /*1d20*/  BPT.TRAP 0x1 ;  /* 0x000000040000795c */ /* 0x000fe20000300000 */
.L_x_27:
[----:B------:R-:W-:-:S13]  /*1d30*/  ISETP.NE.AND P1, PT, R22, RZ, PT ;  /* 0x000000ff1600720c */ /* 0x000fda0003f25270 */
[----:B01----:R-:W-:-:S04]  /*1d40*/  @P1 IMAD R4, R3, 0x8, R6 ;  /* 0x0000000803041824 */ /* 0x003fc800078e0206 */
[----:B------:R-:W-:-:S05]  /*1d50*/  @P1 VIADD R4, R4, 0x10 ;  /* 0x0000001004041836 */ /* 0x000fca0000000000 */
[----:B------:R-:W-:-:S04]  /*1d60*/  @P1 PRMT R4, R19, 0x654, R4 ;  /* 0x0000065413041816 */ /* 0x000fc80000000004 */
[----:B------:R0:W-:Y:S01]  /*1d70*/  @P1 SYNCS.ARRIVE.TRANS64.RED.A1T0 RZ, [R4+URZ], RZ ;  /* 0x000000ff04ff19a7 */ /* 0x0001e2000810043f */
[----:B------:R-:W-:-:S13]  /*1d80*/  ISETP.GT.U32.AND P1, PT, R18, 0x1, PT ;  /* 0x000000011200780c */ /* 0x000fda0003f24070 */
[----:B0-----:R-:W-:Y:S05]  /*1d90*/  @P1 BRA `(.L_x_28) ;  /* 0x0000000000041947 */ /* 0x001fea0003800000 */
[----:B------:R-:W-:Y:S01]  /*1da0*/  BPT.TRAP 0x1 ;  /* 0x000000040000795c */ /* 0x000fe20000300000 */
.L_x_28:
[----:B------:R-:W-:Y:S01]  /*1db0*/  UIADD3 UR5, UR5, 0x1, URZ ;  /* 0x0000000105057890 */ /* 0x000fe2000fffe03f */
[C---:B------:R-:W-:Y:S01]  /*1dc0*/  ISETP.GT.AND P2, PT, R0.reuse, 0x1, PT ;  /* 0x000000010000780c */ /* 0x040fe20003f44270 */
[----:B------:R-:W-:Y:S02]  /*1dd0*/  VIADD R3, R3, 0x1 ;  /* 0x0000000103037836 */ /* 0x000fe40000000000 */
[----:B------:R-:W-:Y:S01]  /*1de0*/  UISETP.NE.AND UP0, UPT, UR5, 0x2, UPT ;  /* 0x000000020500788c */ /* 0x000fe2000bf05270 */
[----:B------:R-:W-:Y:S02]  /*1df0*/  VIADD R0, R0, 0xffffffff ;  /* 0xffffffff00007836 */ /* 0x000fe40000000000 */
[C---:B------:R-:W-:Y:S01]  /*1e00*/  ISETP.NE.AND P1, PT, R3.reuse, 0x2, PT ;  /* 0x000000020300780c */ /* 0x040fe20003f25270 */
[----:B------:R-:W-:Y:S02]  /*1e10*/  USEL UR6, URZ, 0x1, UP0 ;  /* 0x000000013f067887 */ /* 0x000fe40008000000 */
[----:B------:R-:W-:Y:S01]  /*1e20*/  USEL UR5, UR5, URZ, UP0 ;  /* 0x0000003f05057287 */ /* 0x000fe20008000000 */
[----:B------:R-:W-:-:S03]  /*1e30*/  SEL R3, R3, RZ, P1 ;  /* 0x000000ff03037207 */ /* 0x000fc60000800000 */
[----:B------:R-:W-:Y:S01]  /*1e40*/  LOP3.LUT R7, R7, UR6, RZ, 0x3c, !PT ;  /* 0x0000000607077c12 */ /* 0x000fe2000f8e3cff */
[----:B------:R-:W-:Y:S07]  /*1e50*/  @P2 BRA `(.L_x_29) ;  /* 0xfffffff800f82947 */ /* 0x000fee000383ffff */
.L_x_22:
[----:B01----:R-:W0:Y:S02]  /*1e60*/  LDC R0, c[0x0][0x28c] ;  /* 0x0000a300ff007b82 */ /* 0x003e240000000800 */
[----:B0-----:R-:W-:-:S13]  /*1e70*/  ISETP.GE.AND P1, PT, R0, 0x1, PT ;  /* 0x000000010000780c */ /* 0x001fda0003f26270 */
[----:B------:R-:W-:Y:S05]  /*1e80*/  @!P1 BRA `(.L_x_30) ;  /* 0x0000000000389947 */ /* 0x000fea0003800000 */
[----:B------:R-:W-:Y:S05]  /*1e90*/  @!P0 BRA `(.L_x_31) ;  /* 0x0000000000048947 */ /* 0x000fea0003800000 */
[----:B------:R-:W-:Y:S01]  /*1ea0*/  BPT.TRAP 0x1 ;  /* 0x000000040000795c */ /* 0x000fe20000300000 */
.L_x_31:
[----:B------:R-:W-:-:S13]  /*1eb0*/  ISETP.NE.AND P0, PT, R22, RZ, PT ;  /* 0x000000ff1600720c */ /* 0x000fda0003f05270 */
[----:B------:R-:W-:-:S05]  /*1ec0*/  VOTEU.ANY UP0, P0 ;  /* 0x00000000003f7886 */ /* 0x000fca0000000100 */
[----:B------:R-:W-:-:S06]  /*1ed0*/  @UP0 UIADD3 UR4, UR44, UR41, URZ ;  /* 0x000000292c040290 */ /* 0x000fcc000fffe03f */
[----:B------:R-:W-:-:S04]  /*1ee0*/  IMAD.U32 R0, RZ, RZ, UR4 ;  /* 0x00000004ff007e24 */ /* 0x000fc8000f8e00ff */
[----:B------:R-:W-:-:S05]  /*1ef0*/  @P0 IMAD.SHL.U32 R0, R0, 0x8, RZ ;  /* 0x0000000800000824 */ /* 0x000fca00078e00ff */
[----:B------:R-:W-:-:S04]  /*1f00*/  @P0 LOP3.LUT R0, R0, 0x8, RZ, 0xc0, !PT ;  /* 0x0000000800000812 */ /* 0x000fc800078ec0ff */
[----:B------:R-:W-:-:S04]  /*1f10*/  @P0 IADD3 R0, R6, 0x10, R0 ;  /* 0x0000001006000810 */ /* 0x000fc80007ffe000 */
[----:B------:R-:W-:-:S04]  /*1f20*/  @P0 PRMT R0, R19, 0x654, R0 ;  /* 0x0000065413000816 */ /* 0x000fc80000000000 */
[----:B------:R0:W-:Y:S01]  /*1f30*/  @P0 SYNCS.ARRIVE.TRANS64.RED.A1T0 RZ, [R0+URZ], RZ ;  /* 0x000000ff00ff09a7 */ /* 0x0001e2000810043f */
[----:B------:R-:W-:-:S13]  /*1f40*/  ISETP.GT.U32.AND P0, PT, R18, 0x1, PT ;  /* 0x000000011200780c */ /* 0x000fda0003f04070 */
[----:B0-----:R-:W-:Y:S05]  /*1f50*/  @P0 BRA `(.L_x_30) ;  /* 0x0000000000040947 */ /* 0x001fea0003800000 */
[----:B------:R-:W-:Y:S01]  /*1f60*/  BPT.TRAP 0x1 ;  /* 0x000000040000795c */ /* 0x000fe20000300000 */
.L_x_30:
[----:B------:R-:W-:Y:S01]  /*1f70*/  IMAD.SHL.U32 R100, R100, 0x80, RZ ;  /* 0x0000008064647824 */ /* 0x000fe200078e00ff */
[----:B------:R-:W-:Y:S01]  /*1f80*/  ULDC UR6, c[0x0][0x288] ;  /* 0x0000a20000067ab9 */ /* 0x000fe20000000800 */
[----:B------:R-:W-:Y:S01]  /*1f90*/  SHF.R.S32.HI R11, RZ, 0x1f, R101 ;  /* 0x0000001fff0b7819 */ /* 0x000fe20000011465 */
[C---:B------:R-:W-:Y:S01]  /*1fa0*/  IMAD.SHL.U32 R6, R103.reuse, 0x80, RZ ;  /* 0x0000008067067824 */ /* 0x040fe200078e00ff */
[----:B------:R-:W-:Y:S01]  /*1fb0*/  ULDC.64 UR4, c[0x0][0x5d0] ;  /* 0x0001740000047ab9 */ /* 0x000fe20000000a00 */
[C---:B------:R-:W-:Y:S01]  /*1fc0*/  LOP3.LUT R8, R100.reuse, 0x6, R95, 0xf8, !PT ;  /* 0x0000000664087812 */ /* 0x040fe200078ef85f */
[----:B------:R-:W-:Y:S01]  /*1fd0*/  IMAD.WIDE R104, R103, 0x80, R88 ;  /* 0x0000008067687825 */ /* 0x000fe200078e0258 */
[----:B------:R-:W-:Y:S01]  /*1fe0*/  ISETP.GE.AND P0, PT, R100, UR6, PT ;  /* 0x0000000664007c0c */ /* 0x000fe2000bf06270 */
[----:B------:R-:W-:Y:S01]  /*1ff0*/  ULDC UR6, c[0x0][0x284] ;  /* 0x0000a10000067ab9 */ /* 0x000fe20000000800 */
[----:B------:R-:W-:Y:S01]  /*2000*/  SHF.R.S32.HI R9, RZ, 0x1f, R8 ;  /* 0x0000001fff097819 */ /* 0x000fe20000011408 */
[----:B------:R-:W-:Y:S01]  /*2010*/  IMAD R0, R11, UR4, RZ ;  /* 0x000000040b007c24 */ /* 0x000fe2000f8e02ff */
[----:B------:R-:W-:-:S03]  /*2020*/  ISETP.GE.OR P0, PT, R6, UR6, P0 ;  /* 0x0000000606007c0c */ /* 0x000fc60008706670 */
[C---:B------:R-:W-:Y:S02]  /*2030*/  IMAD R3, R101.reuse, UR5, R0 ;  /* 0x0000000565037c24 */ /* 0x040fe4000f8e0200 */
[----:B------:R-:W-:Y:S01]  /*2040*/  IMAD.WIDE.U32 R4, R101, UR4, R8 ;  /* 0x0000000465047c25 */ /* 0x000fe2000f8e0008 */
[----:B------:R-:W-:-:S03]  /*2050*/  ULDC.64 UR4, c[0x0][0x5c8] ;  /* 0x0001720000047ab9 */ /* 0x000fc60000000a00 */
[----:B------:R-:W-:Y:S02]  /*2060*/  IMAD R7, R105, UR4, RZ ;  /* 0x0000000469077c24 */ /* 0x000fe4000f8e02ff */
[----:B------:R-:W-:Y:S02]  /*2070*/  IMAD.IADD R5, R5, 0x1, R3 ;  /* 0x0000000105057824 */ /* 0x000fe400078e0203 */
[C---:B------:R-:W-:Y:S02]  /*2080*/  IMAD R7, R104.reuse, UR5, R7 ;  /* 0x0000000568077c24 */ /* 0x040fe4000f8e0207 */
[----:B------:R-:W-:-:S04]  /*2090*/  IMAD.WIDE.U32 R106, R104, UR4, R4 ;  /* 0x00000004686a7c25 */ /* 0x000fc8000f8e0004 */
[----:B------:R-:W-:Y:S01]  /*20a0*/  IMAD.MOV.U32 R0, RZ, RZ, -0x1 ;  /* 0xffffffffff007424 */ /* 0x000fe200078e00ff */
[----:B------:R-:W-:Y:S06]  /*20b0*/  @P0 BRA `(.L_x_32) ;  /* 0x00000040001c0947 */ /* 0x000fec0003800000 */
[----:B-----5:R-:W-:Y:S01]  /*20c0*/  FSETP.NEU.AND P0, PT, R90, RZ, PT ;  /* 0x000000ff5a00720b */ /* 0x020fe20003f0d000 */
[----:B------:R-:W-:Y:S01]  /*20d0*/  IMAD.IADD R4, R94, 0x1, -R100 ;  /* 0x000000015e047824 */ /* 0x000fe200078e0a64 */
[----:B------:R-:W-:Y:S01]  /*20e0*/  BSSY B0, `(.L_x_32) ;  /* 0x0000404000007945 */ /* 0x000fe20003800000 */
[----:B------:R-:W-:Y:S02]  /*20f0*/  IMAD.IADD R3, R99, 0x1, -R6 ;  /* 0x0000000163037824 */ /* 0x000fe400078e0a06 */
[----:B------:R-:W-:Y:S01]  /*2100*/  IMAD.IADD R103, R107, 0x1, R7 ;  /* 0x000000016b677824 */ /* 0x000fe200078e0207 */
[----:B------:R-:W-:-:S04]  /*2110*/  ISETP.GT.AND P2, PT, R4, RZ, PT ;  /* 0x000000ff0400720c */ /* 0x000fc80003f44270 */
[----:B------:R-:W-:-:S03]  /*2120*/  ISETP.GT.AND P1, PT, R3, RZ, P2 ;  /* 0x000000ff0300720c */ /* 0x000fc60001724270 */
[----:B------:R-:W-:Y:S10]  /*2130*/  @!P0 BRA `(.L_x_33) ;  /* 0x0000002c00288947 */ /* 0x000ff40003800000 */
[----:B------:R-:W0:Y:S01]  /*2140*/  LDC.64 R110, c[0x0][0x5b8] ;  /* 0x00016e00ff6e7b82 */ /* 0x000e220000000a00 */
[----:B------:R-:W-:-:S07]  /*2150*/  ULDC.64 UR4, c[0x0][0x5c0] ;  /* 0x0001700000047ab9 */ /* 0x000fce0000000a00 */
[----:B------:R-:W1:Y:S08]  /*2160*/  LDC.64 R112, c[0x0][0x5b0] ;  /* 0x00016c00ff707b82 */ /* 0x000e700000000a00 */
[----:B------:R-:W2:Y:S01]  /*2170*/  LDC.64 R114, c[0x0][0x5a8] ;  /* 0x00016a00ff727b82 */ /* 0x000ea20000000a00 */
[-C--:B0-----:R-:W-:Y:S02]  /*2180*/  IMAD R6, R11, R110.reuse, RZ ;  /* 0x0000006e0b067224 */ /* 0x081fe400078e02ff */
[----:B------:R-:W-:-:S04]  /*2190*/  IMAD.WIDE.U32 R108, R101, R110, R8 ;  /* 0x0000006e656c7225 */ /* 0x000fc800078e0008 */
[----:B------:R-:W-:Y:S02]  /*21a0*/  IMAD R107, R101, R111, R6 ;  /* 0x0000006f656b7224 */ /* 0x000fe400078e0206 */
[-C--:B-1----:R-:W-:Y:S02]  /*21b0*/  IMAD R5, R105, R112.reuse, RZ ;  /* 0x0000007069057224 */ /* 0x082fe400078e02ff */
[----:B------:R-:W-:Y:S02]  /*21c0*/  IMAD.IADD R13, R109, 0x1, R107 ;  /* 0x000000016d0d7824 */ /* 0x000fe400078e026b */
[----:B------:R-:W-:Y:S02]  /*21d0*/  IMAD.MOV.U32 R12, RZ, RZ, R108 ;  /* 0x000000ffff0c7224 */ /* 0x000fe400078e006c */
[C---:B------:R-:W-:Y:S02]  /*21e0*/  IMAD R111, R104.reuse, R113, R5 ;  /* 0x00000071686f7224 */ /* 0x040fe400078e0205 */
[----:B------:R-:W-:-:S04]  /*21f0*/  IMAD.WIDE.U32 R6, R104, R112, R12 ;  /* 0x0000007068067225 */ /* 0x000fc800078e000c */
[----:B------:R-:W-:Y:S01]  /*2200*/  IMAD.IADD R5, R7, 0x1, R111 ;  /* 0x0000000107057824 */ /* 0x000fe200078e026f */
[----:B--2---:R-:W-:-:S04]  /*2210*/  LEA R14, P0, R6, R114, 0x1 ;  /* 0x00000072060e7211 */ /* 0x004fc800078008ff */
[----:B------:R-:W-:-:S05]  /*2220*/  LEA.HI.X R15, R6, R115, R5, 0x1, P0 ;  /* 0x00000073060f7211 */ /* 0x000fca00000f0c05 */
[----:B------:R0:W2:Y:S01]  /*2230*/  @P1 LDG.E.LTC128B.U16 R5, desc[UR38][R14.64] ;  /* 0x000000260e051981 */ /* 0x0000a2000c1e1520 */
[----:B------:R-:W-:Y:S01]  /*2240*/  LEA R10, P0, R106, UR4, 0x1 ;  /* 0x000000046a0a7c11 */ /* 0x000fe2000f8008ff */
[----:B------:R-:W-:Y:S01]  /*2250*/  IMAD.WIDE.U32 R6, R104, R112, R8 ;  /* 0x0000007068067225 */ /* 0x000fe200078e0008 */
[----:B------:R-:W-:Y:S03]  /*2260*/  BSSY B1, `(.L_x_34) ;  /* 0x0000012000017945 */ /* 0x000fe60003800000 */
[----:B------:R-:W-:Y:S02]  /*2270*/  IMAD.IADD R7, R111, 0x1, R7 ;  /* 0x000000016f077824 */ /* 0x000fe400078e0207 */
[----:B------:R-:W-:Y:S01]  /*2280*/  IMAD.WIDE.U32 R20, R101, R110, R6 ;  /* 0x0000006e65147225 */ /* 0x000fe200078e0006 */
[----:B0-----:R-:W-:-:S03]  /*2290*/  SHF.L.U64.HI R15, R112, 0x3, R113 ;  /* 0x00000003700f7819 */ /* 0x001fc60000010271 */
[----:B------:R-:W-:Y:S01]  /*22a0*/  IMAD.IADD R7, R107, 0x1, R21 ;  /* 0x000000016b077824 */ /* 0x000fe200078e0215 */
[----:B------:R-:W-:Y:S01]  /*22b0*/  LEA R6, P4, R20, R114, 0x1 ;  /* 0x0000007214067211 */ /* 0x000fe200078808ff */
[----:B------:R-:W-:-:S03]  /*22c0*/  IMAD.SHL.U32 R14, R112, 0x8, RZ ;  /* 0x00000008700e7824 */ /* 0x000fc600078e00ff */
[----:B------:R-:W-:Y:S01]  /*22d0*/  LEA.HI.X R7, R20, R115, R7, 0x1, P4 ;  /* 0x0000007314077211 */ /* 0x000fe200020f0c07 */
[----:B--2---:R-:W-:-:S05]  /*22e0*/  HADD2.F32 R11, -RZ, R5.H0_H0 ;  /* 0x20000005ff0b7230 */ /* 0x004fca0000004100 */
[----:B------:R-:W-:-:S04]  /*22f0*/  FMUL R11, R11, R90 ;  /* 0x0000005a0b0b7220 */ /* 0x000fc80000400000 */
[----:B------:R-:W-:Y:S01]  /*2300*/  FFMA R24, R24, R23, R11 ;  /* 0x0000001718187223 */ /* 0x000fe2000000000b */
[----:B------:R-:W-:Y:S02]  /*2310*/  LEA.HI.X R11, R106, UR5, R103, 0x1, P0 ;  /* 0x000000056a0b7c11 */ /* 0x000fe400080f0c67 */
[----:B------:R-:W-:Y:S02]  /*2320*/  ISETP.GT.AND P0, PT, R4, 0x1, PT ;  /* 0x000000010400780c */ /* 0x000fe40003f04270 */
[----:B------:R-:W-:Y:S02]  /*2330*/  F2FP.F16.F32.PACK_AB R24, RZ, R24 ;  /* 0x00000018ff18723e */ /* 0x000fe400000000ff */
[----:B------:R-:W-:-:S03]  /*2340*/  ISETP.GT.AND P3, PT, R3, RZ, P0 ;  /* 0x000000ff0300720c */ /* 0x000fc60000764270 */
[----:B------:R0:W-:Y:S10]  /*2350*/  @P1 STG.E.U16 desc[UR38][R10.64], R24 ;  /* 0x000000180a001986 */ /* 0x0001f4000c101526 */
[----:B------:R-:W-:Y:S05]  /*2360*/  @!P3 BRA `(.L_x_35) ;  /* 0x000000000004b947 */ /* 0x000fea0003800000 */
[----:B------:R1:W5:Y:S02]  /*2370*/  LDG.E.LTC128B.U16 R5, desc[UR38][R6.64+0x2] ;  /* 0x0000022606057981 */ /* 0x000364000c1e1520 */
.L_x_35:
[----:B------:R-:W-:Y:S05]  /*2380*/  BSYNC B1 ;  /* 0x0000000000017941 */ /* 0x000fea0003800000 */
.L_x_34:
[----:B-----5:R-:W-:Y:S01]  /*2390*/  HADD2.F32 R103, -RZ, R5.H0_H0 ;  /* 0x20000005ff677230 */ /* 0x020fe20000004100 */
[----:B------:R-:W-:Y:S01]  /*23a0*/  ISETP.GT.AND P2, PT, R3, 0x8, P2 ;  /* 0x000000080300780c */ /* 0x000fe20001744270 */
[----:B------:R-:W-:Y:S01]  /*23b0*/  IMAD.WIDE.U32 R20, R104, R112, R14 ;  /* 0x0000007068147225 */ /* 0x000fe200078e000e */
[----:B0-----:R-:W-:-:S03]  /*23c0*/  PRMT R24, R5, 0x7610, R24 ;  /* 0x0000761005187816 */ /* 0x001fc60000000018 */
[----:B------:R-:W-:Y:S01]  /*23d0*/  FMUL R12, R103, R90 ;  /* 0x0000005a670c7220 */ /* 0x000fe20000400000 */
[----:B------:R-:W-:Y:S01]  /*23e0*/  IMAD.IADD R111, R111, 0x1, R21 ;  /* 0x000000016f6f7824 */ /* 0x000fe200078e0215 */
[----:B------:R-:W-:Y:S02]  /*23f0*/  IADD3 R108, P1, R108, R20, RZ ;  /* 0x000000146c6c7210 */ /* 0x000fe40007f3e0ff */
[----:B------:R-:W-:-:S03]  /*2400*/  FFMA R12, R25, R23, R12 ;  /* 0x00000017190c7223 */ /* 0x000fc6000000000c */
[----:B------:R-:W-:Y:S01]  /*2410*/  IMAD.X R13, R111, 0x1, R13, P1 ;  /* 0x000000016f0d7824 */ /* 0x000fe200008e060d */
[C---:B------:R-:W-:Y:S02]  /*2420*/  LEA R14, P1, R108.reuse, R114, 0x1 ;  /* 0x000000726c0e7211 */ /* 0x040fe400078208ff */
[----:B------:R-:W-:Y:S02]  /*2430*/  F2FP.F16.F32.PACK_AB R12, RZ, R12 ;  /* 0x0000000cff0c723e */ /* 0x000fe400000000ff */
[----:B------:R-:W-:Y:S02]  /*2440*/  LEA.HI.X R15, R108, R115, R13, 0x1, P1 ;  /* 0x000000736c0f7211 */ /* 0x000fe400008f0c0d */
[----:B------:R-:W-:-:S05]  /*2450*/  PRMT R21, R12, 0x7610, R21 ;  /* 0x000076100c157816 */ /* 0x000fca0000000015 */
[----:B------:R0:W-:Y:S04]  /*2460*/  @P3 STG.E.U16 desc[UR38][R10.64+0x2], R21 ;  /* 0x000002150a003986 */ /* 0x0001e8000c101526 */
[----:B------:R-:W2:Y:S01]  /*2470*/  @P2 LDG.E.LTC128B.U16 R24, desc[UR38][R14.64] ;  /* 0x000000260e182981 */ /* 0x000ea2000c1e1520 */
[----:B------:R-:W-:Y:S01]  /*2480*/  IADD3 R20, P1, R8, R20, RZ ;  /* 0x0000001408147210 */ /* 0x000fe20007f3e0ff */
[----:B------:R-:W-:Y:S01]  /*2490*/  BSSY B1, `(.L_x_36) ;  /* 0x0000011000017945 */ /* 0x000fe20003800000 */
[----:B------:R-:W-:Y:S02]  /*24a0*/  SHF.L.U64.HI R13, R91, 0x1, R92 ;  /* 0x000000015b0d7819 */ /* 0x000fe4000001025c */
[----:B------:R-:W-:Y:S01]  /*24b0*/  ISETP.GT.AND P0, PT, R3, 0x8, P0 ;  /* 0x000000080300780c */ /* 0x000fe20000704270 */
[----:B0-----:R-:W-:Y:S01]  /*24c0*/  IMAD.X R21, R9, 0x1, R111, P1 ;  /* 0x0000000109157824 */ /* 0x001fe200008e066f */
[----:B------:R-:W-:Y:S01]  /*24d0*/  LEA R12, P1, R91, R10, 0x1 ;  /* 0x0000000a5b0c7211 */ /* 0x000fe200078208ff */
[----:B------:R-:W-:-:S04]  /*24e0*/  IMAD.WIDE.U32 R20, R101, R110, R20 ;  /* 0x0000006e65147225 */ /* 0x000fc800078e0014 */
[----:B------:R-:W-:Y:S01]  /*24f0*/  IMAD.X R13, R13, 0x1, R11, P1 ;  /* 0x000000010d0d7824 */ /* 0x000fe200008e060b */
[----:B------:R-:W-:Y:S01]  /*2500*/  LEA R8, P3, R20, R114, 0x1 ;  /* 0x0000007214087211 */ /* 0x000fe200078608ff */
[----:B------:R-:W-:-:S05]  /*2510*/  IMAD.IADD R9, R107, 0x1, R21 ;  /* 0x000000016b097824 */ /* 0x000fca00078e0215 */
[----:B------:R-:W-:Y:S01]  /*2520*/  LEA.HI.X R9, R20, R115, R9, 0x1, P3 ;  /* 0x0000007314097211 */ /* 0x000fe200018f0c09 */
[----:B--2---:R-:W-:-:S05]  /*2530*/  HADD2.F32 R5, -RZ, R24.H0_H0 ;  /* 0x20000018ff057230 */ /* 0x004fca0000004100 */
[----:B------:R-:W-:-:S04]  /*2540*/  FMUL R5, R5, R90 ;  /* 0x0000005a05057220 */ /* 0x000fc80000400000 */
[----:B------:R-:W-:-:S05]  /*2550*/  FFMA R5, R26, R23, R5 ;  /* 0x000000171a057223 */ /* 0x000fca0000000005 */
[----:B------:R-:W-:-:S05]  /*2560*/  F2FP.F16.F32.PACK_AB R5, RZ, R5 ;  /* 0x00000005ff05723e */ /* 0x000fca00000000ff */
[----:B------:R0:W-:Y:S01]  /*2570*/  @P2 STG.E.U16 desc[UR38][R12.64], R5 ;  /* 0x000000050c002986 */ /* 0x0001e2000c101526 */
[----:B------:R-:W-:Y:S05]  /*2580*/  @!P0 BRA `(.L_x_37) ;  /* 0x0000000000048947 */ /* 0x000fea0003800000 */
[----:B------:R2:W5:Y:S02]  /*2590*/  LDG.E.LTC128B.U16 R24, desc[UR38][R8.64+0x2] ;  /* 0x0000022608187981 */ /* 0x000564000c1e1520 */
.L_x_37:
[----:B------:R-:W-:Y:S05]  /*25a0*/  BSYNC B1 ;  /* 0x0000000000017941 */ /* 0x000fea0003800000 */
.L_x_36:
[----:B0----5:R-:W-:Y:S01]  /*25b0*/  HADD2.F32 R5, -RZ, R24.H0_H0 ;  /* 0x20000018ff057230 */ /* 0x021fe20000004100 */
[----:B------:R-:W-:Y:S01]  /*25c0*/  ISETP.GT.AND P1, PT, R4, 0x8, PT ;  /* 0x000000080400780c */ /* 0x000fe20003f24270 */
[----:B------:R-:W-:Y:S03]  /*25d0*/  BSSY B1, `(.L_x_38) ;  /* 0x0000008000017945 */ /* 0x000fe60003800000 */
[----:B------:R-:W-:Y:S01]  /*25e0*/  FMUL R14, R5, R90 ;  /* 0x0000005a050e7220 */ /* 0x000fe20000400000 */
[----:B------:R-:W-:-:S03]  /*25f0*/  ISETP.GT.AND P2, PT, R3, RZ, P1 ;  /* 0x000000ff0300720c */ /* 0x000fc60000f44270 */
[----:B------:R-:W-:-:S05]  /*2600*/  FFMA R14, R27, R23, R14 ;  /* 0x000000171b0e7223 */ /* 0x000fca000000000e */
[----:B------:R-:W-:-:S05]  /*2610*/  F2FP.F16.F32.PACK_AB R14, RZ, R14 ;  /* 0x0000000eff0e723e */ /* 0x000fca00000000ff */
[----:B------:R0:W-:Y:S01]  /*2620*/  @P0 STG.E.U16 desc[UR38][R12.64+0x2], R14 ;  /* 0x0000020e0c000986 */ /* 0x0001e2000c101526 */
[----:B------:R-:W-:Y:S05]  /*2630*/  @!P2 BRA `(.L_x_39) ;  /* 0x000000000004a947 */ /* 0x000fea0003800000 */
[----:B------:R3:W5:Y:S02]  /*2640*/  LDG.E.LTC128B.U16 R24, desc[UR38][R6.64+0x10] ;  /* 0x0000102606187981 */ /* 0x000764000c1e1520 */
.L_x_39:
[----:B------:R-:W-:Y:S05]  /*2650*/  BSYNC B1 ;  /* 0x0000000000017941 */ /* 0x000fea0003800000 */
.L_x_38:
[----:B-----5:R-:W-:Y:S01]  /*2660*/  HADD2.F32 R5, -RZ, R24.H0_H0 ;  /* 0x20000018ff057230 */ /* 0x020fe20000004100 */
        /* <DEDUP_REMOVED lines=9> */
.L_x_41:
[----:B------:R-:W-:Y:S05]  /*2700*/  BSYNC B1 ;  /* 0x0000000000017941 */ /* 0x000fea0003800000 */
.L_x_40:
[----:B----45:R-:W-:Y:S01]  /*2710*/  HADD2.F32 R5, -RZ, R24.H0_H0 ;  /* 0x20000018ff057230 */ /* 0x030fe20000004100 */
[----:B------:R-:W-:Y:S01]  /*2720*/  ISETP.GT.AND P1, PT, R3, 0x8, P1 ;  /* 0x000000080300780c */ /* 0x000fe20000f24270 */
[----:B------:R-:W-:Y:S03]  /*2730*/  BSSY B1, `(.L_x_42) ;  /* 0x0000007000017945 */ /* 0x000fe60003800000 */
[----:B0-----:R-:W-:-:S04]  /*2740*/  FMUL R14, R5, R90 ;  /* 0x0000005a050e7220 */ /* 0x001fc80000400000 */
[----:B------:R-:W-:-:S05]  /*2750*/  FFMA R14, R29, R23, R14 ;  /* 0x000000171d0e7223 */ /* 0x000fca000000000e */
[----:B------:R-:W-:-:S05]  /*2760*/  F2FP.F16.F32.PACK_AB R14, RZ, R14 ;  /* 0x0000000eff0e723e */ /* 0x000fca00000000ff */
[----:B------:R0:W-:Y:S01]  /*2770*/  @P3 STG.E.U16 desc[UR38][R10.64+0x12], R14 ;  /* 0x0000120e0a003986 */ /* 0x0001e2000c101526 */
[----:B------:R-:W-:Y:S05]  /*2780*/  @!P1 BRA `(.L_x_43) ;  /* 0x0000000000049947 */ /* 0x000fea0003800000 */
[----:B------:R4:W5:Y:S02]  /*2790*/  LDG.E.LTC128B.U16 R24, desc[UR38][R8.64+0x10] ;  /* 0x0000102608187981 */ /* 0x000964000c1e1520 */
.L_x_43:
[----:B------:R-:W-:Y:S05]  /*27a0*/  BSYNC B1 ;  /* 0x0000000000017941 */ /* 0x000fea0003800000 */
.L_x_42:
[----:B-----5:R-:W-:Y:S01]  /*27b0*/  HADD2.F32 R5, -RZ, R24.H0_H0 ;  /* 0x20000018ff057230 */ /* 0x020fe20000004100 */
[----:B------:R-:W-:Y:S01]  /*27c0*/  ISETP.GT.AND P0, PT, R3, 0x8, P0 ;  /* 0x000000080300780c */ /* 0x000fe20000704270 */
[----:B------:R-:W-:Y:S03]  /*27d0*/  BSSY B1, `(.L_x_44) ;  /* 0x0000007000017945 */ /* 0x000fe60003800000 */
[----:B------:R-:W-:-:S04]  /*27e0*/  FMUL R5, R5, R90 ;  /* 0x0000005a05057220 */ /* 0x000fc80000400000 */
[----:B------:R-:W-:-:S05]  /*27f0*/  FFMA R5, R30, R23, R5 ;  /* 0x000000171e057223 */ /* 0x000fca0000000005 */
[----:B------:R-:W-:-:S05]  /*2800*/  F2FP.F16.F32.PACK_AB R5, RZ, R5 ;  /* 0x00000005ff05723e */ /* 0x000fca00000000ff */
[----:B------:R0:W-:Y:S01]  /*2810*/  @P1 STG.E.U16 desc[UR38][R12.64+0x10], R5 ;  /* 0x000010050c001986 */ /* 0x0001e2000c101526 */
[----:B------:R-:W-:Y:S05]  /*2820*/  @!P0 BRA `(.L_x_45) ;  /* 0x0000000000048947 */ /* 0x000fea0003800000 */
[----:B------:R0:W5:Y:S02]  /*2830*/  LDG.E.LTC128B.U16 R24, desc[UR38][R8.64+0x12] ;  /* 0x0000122608187981 */ /* 0x000164000c1e1520 */
.L_x_45:
[----:B------:R-:W-:Y:S05]  /*2840*/  BSYNC B1 ;  /* 0x0000000000017941 */ /* 0x000fea0003800000 */
.L_x_44:
        /* <DEDUP_REMOVED lines=10> */
.L_x_47:
[----:B------:R-:W-:Y:S05]  /*28f0*/  BSYNC B1 ;  /* 0x0000000000017941 */ /* 0x000fea0003800000 */
.L_x_46:
        /* <DEDUP_REMOVED lines=10> */
.L_x_49:
[----:B------:R-:W-:Y:S05]  /*29a0*/  BSYNC B1 ;  /* 0x0000000000017941 */ /* 0x000fea0003800000 */
.L_x_48:
[----:B0----5:R-:W-:Y:S01]  /*29b0*/  HADD2.F32 R5, -RZ, R24.H0_H0 ;  /* 0x20000018ff057230 */ /* 0x021fe20000004100 */
        /* <DEDUP_REMOVED lines=8> */
.L_x_51:
[----:B------:R-:W-:Y:S05]  /*2a40*/  BSYNC B1 ;  /* 0x0000000000017941 */ /* 0x000fea0003800000 */
.L_x_50:
        /* <DEDUP_REMOVED lines=9> */
.L_x_53:
[----:B------:R-:W-:Y:S05]  /*2ae0*/  BSYNC B1 ;  /* 0x0000000000017941 */ /* 0x000fea0003800000 */
.L_x_52:
        /* <DEDUP_REMOVED lines=10> */
.L_x_55:
[----:B------:R-:W-:Y:S05]  /*2b90*/  BSYNC B1 ;  /* 0x0000000000017941 */ /* 0x000fea0003800000 */
.L_x_54:
        /* <DEDUP_REMOVED lines=10> */
.L_x_57:
[----:B------:R-:W-:Y:S05]  /*2c40*/  BSYNC B1 ;  /* 0x0000000000017941 */ /* 0x000fea0003800000 */
.L_x_56:
        /* <DEDUP_REMOVED lines=9> */
.L_x_59:
[----:B------:R-:W-:Y:S05]  /*2ce0*/  BSYNC B1 ;  /* 0x0000000000017941 */ /* 0x000fea0003800000 */
.L_x_58:
        /* <DEDUP_REMOVED lines=9> */
.L_x_61:
[----:B------:R-:W-:Y:S05]  /*2d80*/  BSYNC B1 ;  /* 0x0000000000017941 */ /* 0x000fea0003800000 */
.L_x_60:
        /* <DEDUP_REMOVED lines=10> */
.L_x_63:
[----:B------:R-:W-:Y:S05]  /*2e30*/  BSYNC B1 ;  /* 0x0000000000017941 */ /* 0x000fea0003800000 */
.L_x_62:
        /* <DEDUP_REMOVED lines=10> */
.L_x_65:
[----:B------:R-:W-:Y:S05]  /*2ee0*/  BSYNC B1 ;  /* 0x0000000000017941 */ /* 0x000fea0003800000 */
.L_x_64:
        /* <DEDUP_REMOVED lines=9> */
.L_x_67:
[----:B------:R-:W-:Y:S05]  /*2f80*/  BSYNC B1 ;  /* 0x0000000000017941 */ /* 0x000fea0003800000 */
.L_x_66:
        /* <DEDUP_REMOVED lines=9> */
.L_x_69:
[----:B------:R-:W-:Y:S05]  /*3020*/  BSYNC B1 ;  /* 0x0000000000017941 */ /* 0x000fea0003800000 */
.L_x_68:
        /* <DEDUP_REMOVED lines=10> */
.L_x_71:
[----:B------:R-:W-:Y:S05]  /*30d0*/  BSYNC B1 ;  /* 0x0000000000017941 */ /* 0x000fea0003800000 */
.L_x_70:
        /* <DEDUP_REMOVED lines=10> */
.L_x_73:
[----:B------:R-:W-:Y:S05]  /*3180*/  BSYNC B1 ;  /* 0x0000000000017941 */ /* 0x000fea0003800000 */
.L_x_72:
        /* <DEDUP_REMOVED lines=9> */
.L_x_75:
[----:B------:R-:W-:Y:S05]  /*3220*/  BSYNC B1 ;  /* 0x0000000000017941 */ /* 0x000fea0003800000 */
.L_x_74:
        /* <DEDUP_REMOVED lines=9> */
.L_x_77:
[----:B------:R-:W-:Y:S05]  /*32c0*/  BSYNC B1 ;  /* 0x0000000000017941 */ /* 0x000fea0003800000 */
.L_x_76:
        /* <DEDUP_REMOVED lines=10> */
.L_x_79:
[----:B------:R-:W-:Y:S05]  /*3370*/  BSYNC B1 ;  /* 0x0000000000017941 */ /* 0x000fea0003800000 */
.L_x_78:
        /* <DEDUP_REMOVED lines=10> */
.L_x_81:
[----:B------:R-:W-:Y:S05]  /*3420*/  BSYNC B1 ;  /* 0x0000000000017941 */ /* 0x000fea0003800000 */
.L_x_80:
        /* <DEDUP_REMOVED lines=9> */
.L_x_83:
[----:B------:R-:W-:Y:S05]  /*34c0*/  BSYNC B1 ;  /* 0x0000000000017941 */ /* 0x000fea0003800000 */
.L_x_82:
        /* <DEDUP_REMOVED lines=9> */
.L_x_85:
[----:B------:R-:W-:Y:S05]  /*3560*/  BSYNC B1 ;  /* 0x0000000000017941 */ /* 0x000fea0003800000 */
.L_x_84:
        /* <DEDUP_REMOVED lines=10> */
.L_x_87:
[----:B------:R-:W-:Y:S05]  /*3610*/  BSYNC B1 ;  /* 0x0000000000017941 */ /* 0x000fea0003800000 */
.L_x_86:
        /* <DEDUP_REMOVED lines=10> */
.L_x_89:
[----:B------:R-:W-:Y:S05]  /*36c0*/  BSYNC B1 ;  /* 0x0000000000017941 */ /* 0x000fea0003800000 */
.L_x_88:
        /* <DEDUP_REMOVED lines=9> */
.L_x_91:
[----:B------:R-:W-:Y:S05]  /*3760*/  BSYNC B1 ;  /* 0x0000000000017941 */ /* 0x000fea0003800000 */
.L_x_90:
        /* <DEDUP_REMOVED lines=9> */
.L_x_93:
[----:B------:R-:W-:Y:S05]  /*3800*/  BSYNC B1 ;  /* 0x0000000000017941 */ /* 0x000fea0003800000 */
.L_x_92:
        /* <DEDUP_REMOVED lines=10> */
.L_x_95:
[----:B------:R-:W-:Y:S05]  /*38b0*/  BSYNC B1 ;  /* 0x0000000000017941 */ /* 0x000fea0003800000 */
.L_x_94:
        /* <DEDUP_REMOVED lines=10> */
.L_x_97:
[----:B------:R-:W-:Y:S05]  /*3960*/  BSYNC B1 ;  /* 0x0000000000017941 */ /* 0x000fea0003800000 */
.L_x_96:
        /* <DEDUP_REMOVED lines=9> */
.L_x_99:
[----:B------:R-:W-:Y:S05]  /*3a00*/  BSYNC B1 ;  /* 0x0000000000017941 */ /* 0x000fea0003800000 */
.L_x_98:
        /* <DEDUP_REMOVED lines=9> */
.L_x_101:
[----:B------:R-:W-:Y:S05]  /*3aa0*/  BSYNC B1 ;  /* 0x0000000000017941 */ /* 0x000fea0003800000 */
.L_x_100:
        /* <DEDUP_REMOVED lines=10> */
.L_x_103:
[----:B------:R-:W-:Y:S05]  /*3b50*/  BSYNC B1 ;  /* 0x0000000000017941 */ /* 0x000fea0003800000 */
.L_x_102:
        /* <DEDUP_REMOVED lines=10> */
.L_x_105:
[----:B------:R-:W-:Y:S05]  /*3c00*/  BSYNC B1 ;  /* 0x0000000000017941 */ /* 0x000fea0003800000 */
.L_x_104:
        /* <DEDUP_REMOVED lines=9> */
.L_x_107:
[----:B------:R-:W-:Y:S05]  /*3ca0*/  BSYNC B1 ;  /* 0x0000000000017941 */ /* 0x000fea0003800000 */
.L_x_106:
        /* <DEDUP_REMOVED lines=9> */
.L_x_109:
[----:B------:R-:W-:Y:S05]  /*3d40*/  BSYNC B1 ;  /* 0x0000000000017941 */ /* 0x000fea0003800000 */
.L_x_108:
        /* <DEDUP_REMOVED lines=10> */
.L_x_111:
[----:B------:R-:W-:Y:S05]  /*3df0*/  BSYNC B1 ;  /* 0x0000000000017941 */ /* 0x000fea0003800000 */
.L_x_110:
        /* <DEDUP_REMOVED lines=10> */
.L_x_113:
[----:B------:R-:W-:Y:S05]  /*3ea0*/  BSYNC B1 ;  /* 0x0000000000017941 */ /* 0x000fea0003800000 */
.L_x_112:
        /* <DEDUP_REMOVED lines=9> */
.L_x_115:
[----:B------:R-:W-:Y:S05]  /*3f40*/  BSYNC B1 ;  /* 0x0000000000017941 */ /* 0x000fea0003800000 */
.L_x_114:
        /* <DEDUP_REMOVED lines=9> */
.L_x_117:
[----:B------:R-:W-:Y:S05]  /*3fe0*/  BSYNC B1 ;  /* 0x0000000000017941 */ /* 0x000fea0003800000 */
.L_x_116:
        /* <DEDUP_REMOVED lines=10> */
.L_x_119:
[----:B------:R-:W-:Y:S05]  /*4090*/  BSYNC B1 ;  /* 0x0000000000017941 */ /* 0x000fea0003800000 */
.L_x_118:
        /* <DEDUP_REMOVED lines=10> */
.L_x_121:
[----:B------:R-:W-:Y:S05]  /*4140*/  BSYNC B1 ;  /* 0x0000000000017941 */ /* 0x000fea0003800000 */
.L_x_120:
        /* <DEDUP_REMOVED lines=9> */
.L_x_123:
[----:B------:R-:W-:Y:S05]  /*41e0*/  BSYNC B1 ;  /* 0x0000000000017941 */ /* 0x000fea0003800000 */
.L_x_122:
        /* <DEDUP_REMOVED lines=9> */
.L_x_125:
[----:B------:R-:W-:Y:S05]  /*4280*/  BSYNC B1 ;  /* 0x0000000000017941 */ /* 0x000fea0003800000 */
.L_x_124:
        /* <DEDUP_REMOVED lines=10> */
.L_x_127:
[----:B------:R-:W-:Y:S05]  /*4330*/  BSYNC B1 ;  /* 0x0000000000017941 */ /* 0x000fea0003800000 */
.L_x_126:
        /* <DEDUP_REMOVED lines=10> */
.L_x_129:
[----:B------:R-:W-:Y:S05]  /*43e0*/  BSYNC B1 ;  /* 0x0000000000017941 */ /* 0x000fea0003800000 */
.L_x_128:
        /* <DEDUP_REMOVED lines=9> */
.L_x_131:
[----:B------:R-:W-:Y:S05]  /*4480*/  BSYNC B1 ;  /* 0x0000000000017941 */ /* 0x000fea0003800000 */
.L_x_130:
        /* <DEDUP_REMOVED lines=9> */
.L_x_133:
[----:B------:R-:W-:Y:S05]  /*4520*/  BSYNC B1 ;  /* 0x0000000000017941 */ /* 0x000fea0003800000 */
.L_x_132:
        /* <DEDUP_REMOVED lines=10> */
.L_x_135:
[----:B------:R-:W-:Y:S05]  /*45d0*/  BSYNC B1 ;  /* 0x0000000000017941 */ /* 0x000fea0003800000 */
.L_x_134:
        /* <DEDUP_REMOVED lines=10> */
.L_x_137:
[----:B------:R-:W-:Y:S05]  /*4680*/  BSYNC B1 ;  /* 0x0000000000017941 */ /* 0x000fea0003800000 */
.L_x_136:
        /* <DEDUP_REMOVED lines=9> */
.L_x_139:
[----:B------:R-:W-:Y:S05]  /*4720*/  BSYNC B1 ;  /* 0x0000000000017941 */ /* 0x000fea0003800000 */
.L_x_138:
        /* <DEDUP_REMOVED lines=9> */
.L_x_141:
[----:B------:R-:W-:Y:S05]  /*47c0*/  BSYNC B1 ;  /* 0x0000000000017941 */ /* 0x000fea0003800000 */
.L_x_140:
        /* <DEDUP_REMOVED lines=10> */
.L_x_143:
[----:B------:R-:W-:Y:S05]  /*4870*/  BSYNC B1 ;  /* 0x0000000000017941 */ /* 0x000fea0003800000 */
.L_x_142:
        /* <DEDUP_REMOVED lines=10> */
.L_x_145:
[----:B------:R-:W-:Y:S05]  /*4920*/  BSYNC B1 ;  /* 0x0000000000017941 */ /* 0x000fea0003800000 */
.L_x_144:
        /* <DEDUP_REMOVED lines=9> */
.L_x_147:
[----:B------:R-:W-:Y:S05]  /*49c0*/  BSYNC B1 ;  /* 0x0000000000017941 */ /* 0x000fea0003800000 */
.L_x_146:
        /* <DEDUP_REMOVED lines=9> */
.L_x_149:
[----:B------:R-:W-:Y:S05]  /*4a60*/  BSYNC B1 ;  /* 0x0000000000017941 */ /* 0x000fea0003800000 */
.L_x_148:
        /* <DEDUP_REMOVED lines=10> */
.L_x_151:
[----:B------:R-:W-:Y:S05]  /*4b10*/  BSYNC B1 ;  /* 0x0000000000017941 */ /* 0x000fea0003800000 */
.L_x_150:
[----:B-----5:R-:W-:Y:S01]  /*4b20*/  HADD2.F32 R5, -RZ, R24.H0_H0 ;  /* 0x20000018ff057230 */ /* 0x020fe20000004100 */
[----:B------:R-:W-:Y:S01]  /*4b30*/  ISETP.GT.AND P0, PT, R4, 0x79, PT ;  /* 0x000000790400780c */ /* 0x000fe20003f04270 */
[----:B------:R-:W-:Y:S01]  /*4b40*/  @P2 IMAD.MOV.U32 R4, RZ, RZ, R10 ;  /* 0x000000ffff042224 */ /* 0x000fe200078e000a */
[----:B------:R-:W-:Y:S02]  /*4b50*/  BSSY B1, `(.L_x_152) ;  /* 0x000000a000017945 */ /* 0x000fe40003800000 */
[----:B------:R-:W-:Y:S01]  /*4b60*/  FMUL R5, R5, R90 ;  /* 0x0000005a05057220 */ /* 0x000fe20000400000 */
[----:B------:R-:W-:-:S03]  /*4b70*/  ISETP.GT.AND P3, PT, R3, RZ, P0 ;  /* 0x000000ff0300720c */ /* 0x000fc60000764270 */
[----:B------:R-:W-:-:S05]  /*4b80*/  FFMA R5, R84, R23, R5 ;  /* 0x0000001754057223 */ /* 0x000fca0000000005 */
[----:B------:R-:W-:-:S04]  /*4b90*/  F2FP.F16.F32.PACK_AB R5, RZ, R5 ;  /* 0x00000005ff05723e */ /* 0x000fc800000000ff */
[----:B0-----:R-:W-:Y:S01]  /*4ba0*/  PRMT R14, R5, 0x7610, R14 ;  /* 0x00007610050e7816 */ /* 0x001fe2000000000e */
[----:B------:R-:W-:-:S05]  /*4bb0*/  @P2 IMAD.MOV.U32 R5, RZ, RZ, R11 ;  /* 0x000000ffff052224 */ /* 0x000fca00078e000b */
[----:B------:R0:W-:Y:S01]  /*4bc0*/  @P2 STG.E.U16 desc[UR38][R4.64+0xf0], R14 ;  /* 0x0000f00e04002986 */ /* 0x0001e2000c101526 */
[----:B------:R-:W-:Y:S05]  /*4bd0*/  @!P3 BRA `(.L_x_153) ;  /* 0x000000000004b947 */ /* 0x000fea0003800000 */
[----:B------:R0:W5:Y:S02]  /*4be0*/  LDG.E.LTC128B.U16 R24, desc[UR38][R6.64+0xf2] ;  /* 0x0000f22606187981 */ /* 0x000164000c1e1520 */
.L_x_153:
[----:B------:R-:W-:Y:S05]  /*4bf0*/  BSYNC B1 ;  /* 0x0000000000017941 */ /* 0x000fea0003800000 */
.L_x_152:
        /* <DEDUP_REMOVED lines=9> */
.L_x_155:
[----:B------:R-:W-:Y:S05]  /*4c90*/  BSYNC B1 ;  /* 0x0000000000017941 */ /* 0x000fea0003800000 */
.L_x_154:
[----:B-----5:R-:W-:Y:S01]  /*4ca0*/  HADD2.F32 R5, -RZ, R24.H0_H0 ;  /* 0x20000018ff057230 */ /* 0x020fe20000004100 */
[----:B------:R-:W-:Y:S01]  /*4cb0*/  ISETP.GT.AND P0, PT, R3, 0x8, P0 ;  /* 0x000000080300780c */ /* 0x000fe20000704270 */
[----:B0-----:R-:W-:Y:S01]  /*4cc0*/  @P1 IMAD.MOV.U32 R4, RZ, RZ, R12 ;  /* 0x000000ffff041224 */ /* 0x001fe200078e000c */
[----:B------:R-:W-:Y:S02]  /*4cd0*/  BSSY B1, `(.L_x_156) ;  /* 0x0000009000017945 */ /* 0x000fe40003800000 */
[----:B------:R-:W-:-:S04]  /*4ce0*/  FMUL R5, R5, R90 ;  /* 0x0000005a05057220 */ /* 0x000fc80000400000 */
[----:B------:R-:W-:-:S05]  /*4cf0*/  FFMA R5, R86, R23, R5 ;  /* 0x0000001756057223 */ /* 0x000fca0000000005 */
[----:B------:R-:W-:-:S04]  /*4d00*/  F2FP.F16.F32.PACK_AB R5, RZ, R5 ;  /* 0x00000005ff05723e */ /* 0x000fc800000000ff */
[----:B-1-3--:R-:W-:Y:S01]  /*4d10*/  PRMT R6, R5, 0x7610, R6 ;  /* 0x0000761005067816 */ /* 0x00afe20000000006 */
[----:B------:R-:W-:-:S05]  /*4d20*/  @P1 IMAD.MOV.U32 R5, RZ, RZ, R13 ;  /* 0x000000ffff051224 */ /* 0x000fca00078e000d */
[----:B------:R0:W-:Y:S01]  /*4d30*/  @P1 STG.E.U16 desc[UR38][R4.64+0xf0], R6 ;  /* 0x0000f00604001986 */ /* 0x0001e2000c101526 */
[----:B------:R-:W-:Y:S05]  /*4d40*/  @!P0 BRA `(.L_x_157) ;  /* 0x0000000000048947 */ /* 0x000fea0003800000 */
[----:B------:R1:W5:Y:S02]  /*4d50*/  LDG.E.LTC128B.U16 R24, desc[UR38][R8.64+0xf2] ;  /* 0x0000f22608187981 */ /* 0x000364000c1e1520 */
.L_x_157:
[----:B------:R-:W-:Y:S05]  /*4d60*/  BSYNC B1 ;  /* 0x0000000000017941 */ /* 0x000fea0003800000 */
.L_x_156:
[----:B------:R-:W-:Y:S05]  /*4d70*/  @!P0 BRA `(.L_x_158) ;  /* 0x0000001000e88947 */ /* 0x000fea0003800000 */
[----:B-----5:R-:W-:-:S05]  /*4d80*/  HADD2.F32 R3, -RZ, R24.H0_H0 ;  /* 0x20000018ff037230 */ /* 0x020fca0000004100 */
[----:B0-----:R-:W-:-:S04]  /*4d90*/  FMUL R4, R3, R90 ;  /* 0x0000005a03047220 */ /* 0x001fc80000400000 */
[----:B------:R-:W-:-:S05]  /*4da0*/  FFMA R4, R87, R23, R4 ;  /* 0x0000001757047223 */ /* 0x000fca0000000004 */
[----:B------:R-:W-:-:S05]  /*4db0*/  F2FP.F16.F32.PACK_AB R4, RZ, R4 ;  /* 0x00000004ff04723e */ /* 0x000fca00000000ff */
[----:B------:R3:W-:Y:S01]  /*4dc0*/  STG.E.U16 desc[UR38][R12.64+0xf2], R4 ;  /* 0x0000f2040c007986 */ /* 0x0007e2000c101526 */
[----:B------:R-:W-:Y:S05]  /*4dd0*/  BRA `(.L_x_158) ;  /* 0x0000001000d07947 */ /* 0x000fea0003800000 */
.L_x_33:
[----:B------:R-:W-:Y:S01]  /*4de0*/  ISETP.GT.AND P3, PT, R4, 0x1, PT ;  /* 0x000000010400780c */ /* 0x000fe20003f64270 */
[----:B------:R-:W-:Y:S01]  /*4df0*/  ULDC.64 UR4, c[0x0][0x5c0] ;  /* 0x0001700000047ab9 */ /* 0x000fe20000000a00 */
[-C--:B------:R-:W-:Y:S01]  /*4e00*/  FMUL R24, R24, R23.reuse ;  /* 0x0000001718187220 */ /* 0x080fe20000400000 */
[----:B------:R-:W-:Y:S01]  /*4e10*/  LEA R6, P4, R106, UR4, 0x1 ;  /* 0x000000046a067c11 */ /* 0x000fe2000f8808ff */
[-C--:B------:R-:W-:Y:S01]  /*4e20*/  FMUL R25, R25, R23.reuse ;  /* 0x0000001719197220 */ /* 0x080fe20000400000 */
[----:B------:R-:W-:Y:S01]  /*4e30*/  ISETP.GT.AND P0, PT, R3, RZ, P3 ;  /* 0x000000ff0300720c */ /* 0x000fe20001f04270 */
[-C--:B------:R-:W-:Y:S01]  /*4e40*/  FMUL R26, R26, R23.reuse ;  /* 0x000000171a1a7220 */ /* 0x080fe20000400000 */
[----:B------:R-:W-:Y:S01]  /*4e50*/  F2FP.F16.F32.PACK_AB R24, RZ, R24 ;  /* 0x00000018ff18723e */ /* 0x000fe200000000ff */
[-C--:B------:R-:W-:Y:S01]  /*4e60*/  FMUL R27, R27, R23.reuse ;  /* 0x000000171b1b7220 */ /* 0x080fe20000400000 */
[----:B------:R-:W-:Y:S01]  /*4e70*/  LEA.HI.X R7, R106, UR5, R103, 0x1, P4 ;  /* 0x000000056a077c11 */ /* 0x000fe2000a0f0c67 */
[----:B------:R-:W-:Y:S01]  /*4e80*/  FMUL R28, R28, R23 ;  /* 0x000000171c1c7220 */ /* 0x000fe20000400000 */
[----:B------:R-:W-:Y:S01]  /*4e90*/  F2FP.F16.F32.PACK_AB R25, RZ, R25 ;  /* 0x00000019ff19723e */ /* 0x000fe200000000ff */
[-C--:B------:R-:W-:Y:S01]  /*4ea0*/  FMUL R29, R29, R23.reuse ;  /* 0x000000171d1d7220 */ /* 0x080fe20000400000 */
[----:B------:R-:W-:Y:S01]  /*4eb0*/  ISETP.GT.AND P2, PT, R3, 0x8, P2 ;  /* 0x000000080300780c */ /* 0x000fe20001744270 */
[----:B------:R-:W-:Y:S01]  /*4ec0*/  @P1 STG.E.U16 desc[UR38][R6.64], R24 ;  /* 0x0000001806001986 */ /* 0x000fe2000c101526 */
[----:B------:R-:W-:Y:S01]  /*4ed0*/  ISETP.GT.AND P1, PT, R4, 0x8, PT ;  /* 0x000000080400780c */ /* 0x000fe20003f24270 */
[-C--:B------:R-:W-:Y:S01]  /*4ee0*/  FMUL R30, R30, R23.reuse ;  /* 0x000000171e1e7220 */ /* 0x080fe20000400000 */
[C---:B------:R-:W-:Y:S01]  /*4ef0*/  SHF.L.U64.HI R5, R91.reuse, 0x1, R92 ;  /* 0x000000015b057819 */ /* 0x040fe2000001025c */
[----:B------:R-:W-:Y:S01]  /*4f00*/  @P0 STG.E.U16 desc[UR38][R6.64+0x2], R25 ;  /* 0x0000021906000986 */ /* 0x000fe2000c101526 */
[----:B------:R-:W-:Y:S01]  /*4f10*/  LEA R8, P5, R91, R6, 0x1 ;  /* 0x000000065b087211 */ /* 0x000fe200078a08ff */
[-C--:B------:R-:W-:Y:S01]  /*4f20*/  FMUL R31, R31, R23.reuse ;  /* 0x000000171f1f7220 */ /* 0x080fe20000400000 */
[----:B------:R-:W-:Y:S01]  /*4f30*/  ISETP.GT.AND P3, PT, R3, 0x8, P3 ;  /* 0x000000080300780c */ /* 0x000fe20001f64270 */
[-C--:B------:R-:W-:Y:S01]  /*4f40*/  FMUL R32, R32, R23.reuse ;  /* 0x0000001720207220 */ /* 0x080fe20000400000 */
[----:B------:R-:W-:Y:S01]  /*4f50*/  ISETP.GT.AND P0, PT, R4, 0x9, PT ;  /* 0x000000090400780c */ /* 0x000fe20003f04270 */
[----:B------:R-:W-:Y:S01]  /*4f60*/  IMAD.X R9, R5, 0x1, R7, P5 ;  /* 0x0000000105097824 */ /* 0x000fe200028e0607 */
[----:B------:R-:W-:Y:S01]  /*4f70*/  ISETP.GT.AND P4, PT, R3, RZ, P1 ;  /* 0x000000ff0300720c */ /* 0x000fe20000f84270 */
[-C--:B------:R-:W-:Y:S01]  /*4f80*/  FMUL R33, R33, R23.reuse ;  /* 0x0000001721217220 */ /* 0x080fe20000400000 */
[----:B------:R-:W-:Y:S01]  /*4f90*/  F2FP.F16.F32.PACK_AB R26, RZ, R26 ;  /* 0x0000001aff1a723e */ /* 0x000fe200000000ff */
[-C--:B------:R-:W-:Y:S01]  /*4fa0*/  FMUL R34, R34, R23.reuse ;  /* 0x0000001722227220 */ /* 0x080fe20000400000 */
[----:B------:R-:W-:Y:S01]  /*4fb0*/  ISETP.GT.AND P5, PT, R3, RZ, P0 ;  /* 0x000000ff0300720c */ /* 0x000fe200007a4270 */
[----:B------:R-:W-:Y:S01]  /*4fc0*/  FMUL R35, R35, R23 ;  /* 0x0000001723237220 */ /* 0x000fe20000400000 */
[----:B------:R-:W-:Y:S01]  /*4fd0*/  F2FP.F16.F32.PACK_AB R27, RZ, R27 ;  /* 0x0000001bff1b723e */ /* 0x000fe200000000ff */
[----:B------:R-:W-:Y:S01]  /*4fe0*/  @P2 STG.E.U16 desc[UR38][R8.64], R26 ;  /* 0x0000001a08002986 */ /* 0x000fe2000c101526 */
[----:B------:R-:W-:Y:S01]  /*4ff0*/  F2FP.F16.F32.PACK_AB R28, RZ, R28 ;  /* 0x0000001cff1c723e */ /* 0x000fe200000000ff */
[-C--:B------:R-:W-:Y:S01]  /*5000*/  FMUL R36, R36, R23.reuse ;  /* 0x0000001724247220 */ /* 0x080fe20000400000 */
[----:B------:R-:W-:Y:S01]  /*5010*/  ISETP.GT.AND P2, PT, R3, 0x8, P1 ;  /* 0x000000080300780c */ /* 0x000fe20000f44270 */
[----:B------:R-:W-:Y:S01]  /*5020*/  @P3 STG.E.U16 desc[UR38][R8.64+0x2], R27 ;  /* 0x0000021b08003986 */ /* 0x000fe2000c101526 */
[----:B------:R-:W-:Y:S01]  /*5030*/  ISETP.GT.AND P1, PT, R4, 0x10, PT ;  /* 0x000000100400780c */ /* 0x000fe20003f24270 */
[----:B------:R-:W-:Y:S01]  /*5040*/  FMUL R37, R37, R23 ;  /* 0x0000001725257220 */ /* 0x000fe20000400000 */
[----:B------:R-:W-:Y:S01]  /*5050*/  F2FP.F16.F32.PACK_AB R29, RZ, R29 ;  /* 0x0000001dff1d723e */ /* 0x000fe200000000ff */
[----:B------:R-:W-:Y:S01]  /*5060*/  @P4 STG.E.U16 desc[UR38][R6.64+0x10], R28 ;  /* 0x0000101c06004986 */ /* 0x000fe2000c101526 */
[C---:B------:R-:W-:Y:S01]  /*5070*/  ISETP.GT.AND P3, PT, R3.reuse, 0x8, P0 ;  /* 0x000000080300780c */ /* 0x040fe20000764270 */
[-C--:B------:R-:W-:Y:S01]  /*5080*/  FMUL R38, R38, R23.reuse ;  /* 0x0000001726267220 */ /* 0x080fe20000400000 */
[----:B------:R-:W-:Y:S01]  /*5090*/  ISETP.GT.AND P0, PT, R4, 0x11, PT ;  /* 0x000000110400780c */ /* 0x000fe20003f04270 */
[----:B------:R-:W-:Y:S01]  /*50a0*/  @P5 STG.E.U16 desc[UR38][R6.64+0x12], R29 ;  /* 0x0000121d06005986 */ /* 0x000fe2000c101526 */
        /* <DEDUP_REMOVED lines=161> */
[----:B------:R-:W-:Y:S01]  /*5ac0*/  FMUL R87, R87, R23 ;  /* 0x0000001757577220 */ /* 0x000fe20000400000 */
[----:B------:R-:W-:-:S02]  /*5ad0*/  F2FP.F16.F32.PACK_AB R62, RZ, R62 ;  /* 0x0000003eff3e723e */ /* 0x000fc400000000ff */
[C---:B------:R-:W-:Y:S02]  /*5ae0*/  ISETP.GT.AND P5, PT, R3.reuse, RZ, P0 ;  /* 0x000000ff0300720c */ /* 0x040fe400007a4270 */
[----:B------:R-:W-:Y:S01]  /*5af0*/  F2FP.F16.F32.PACK_AB R63, RZ, R63 ;  /* 0x0000003fff3f723e */ /* 0x000fe200000000ff */
[----:B------:R-:W-:Y:S01]  /*5b00*/  @P2 STG.E.U16 desc[UR38][R8.64+0x90], R62 ;  /* 0x0000903e08002986 */ /* 0x000fe2000c101526 */
[----:B------:R-:W-:Y:S02]  /*5b10*/  F2FP.F16.F32.PACK_AB R64, RZ, R64 ;  /* 0x00000040ff40723e */ /* 0x000fe400000000ff */
[C---:B------:R-:W-:Y:S01]  /*5b20*/  ISETP.GT.AND P2, PT, R3.reuse, 0x8, P1 ;  /* 0x000000080300780c */ /* 0x040fe20000f44270 */
[----:B------:R-:W-:Y:S01]  /*5b30*/  @P3 STG.E.U16 desc[UR38][R8.64+0x92], R63 ;  /* 0x0000923f08003986 */ /* 0x000fe2000c101526 */
[----:B------:R-:W-:Y:S02]  /*5b40*/  ISETP.GT.AND P1, PT, R4, 0x58, PT ;  /* 0x000000580400780c */ /* 0x000fe40003f24270 */
[----:B------:R-:W-:Y:S01]  /*5b50*/  F2FP.F16.F32.PACK_AB R65, RZ, R65 ;  /* 0x00000041ff41723e */ /* 0x000fe200000000ff */
[----:B------:R-:W-:Y:S01]  /*5b60*/  @P4 STG.E.U16 desc[UR38][R6.64+0xa0], R64 ;  /* 0x0000a04006004986 */ /* 0x000fe2000c101526 */
[----:B------:R-:W-:-:S02]  /*5b70*/  ISETP.GT.AND P3, PT, R3, 0x8, P0 ;  /* 0x000000080300780c */ /* 0x000fc40000764270 */
[----:B------:R-:W-:Y:S01]  /*5b80*/  ISETP.GT.AND P0, PT, R4, 0x59, PT ;  /* 0x000000590400780c */ /* 0x000fe20003f04270 */
[----:B------:R-:W-:Y:S01]  /*5b90*/  @P5 STG.E.U16 desc[UR38][R6.64+0xa2], R65 ;  /* 0x0000a24106005986 */ /* 0x000fe2000c101526 */
[C---:B------:R-:W-:Y:S02]  /*5ba0*/  ISETP.GT.AND P4, PT, R3.reuse, RZ, P1 ;  /* 0x000000ff0300720c */ /* 0x040fe40000f84270 */
[----:B------:R-:W-:Y:S02]  /*5bb0*/  F2FP.F16.F32.PACK_AB R66, RZ, R66 ;  /* 0x00000042ff42723e */ /* 0x000fe400000000ff */
[----:B------:R-:W-:Y:S02]  /*5bc0*/  ISETP.GT.AND P5, PT, R3, RZ, P0 ;  /* 0x000000ff0300720c */ /* 0x000fe400007a4270 */
[----:B------:R-:W-:Y:S01]  /*5bd0*/  F2FP.F16.F32.PACK_AB R67, RZ, R67 ;  /* 0x00000043ff43723e */ /* 0x000fe200000000ff */
[----:B------:R-:W-:Y:S01]  /*5be0*/  @P2 STG.E.U16 desc[UR38][R8.64+0xa0], R66 ;  /* 0x0000a04208002986 */ /* 0x000fe2000c101526 */
[----:B------:R-:W-:-:S02]  /*5bf0*/  F2FP.F16.F32.PACK_AB R68, RZ, R68 ;  /* 0x00000044ff44723e */ /* 0x000fc400000000ff */
[C---:B------:R-:W-:Y:S01]  /*5c00*/  ISETP.GT.AND P2, PT, R3.reuse, 0x8, P1 ;  /* 0x000000080300780c */ /* 0x040fe20000f44270 */
[----:B------:R-:W-:Y:S01]  /*5c10*/  @P3 STG.E.U16 desc[UR38][R8.64+0xa2], R67 ;  /* 0x0000a24308003986 */ /* 0x000fe2000c101526 */
[C---:B------:R-:W-:Y:S02]  /*5c20*/  ISETP.GT.AND P1, PT, R4.reuse, 0x60, PT ;  /* 0x000000600400780c */ /* 0x040fe40003f24270 */
[----:B------:R-:W-:Y:S01]  /*5c30*/  F2FP.F16.F32.PACK_AB R69, RZ, R69 ;  /* 0x00000045ff45723e */ /* 0x000fe200000000ff */
[----:B------:R-:W-:Y:S01]  /*5c40*/  @P4 STG.E.U16 desc[UR38][R6.64+0xb0], R68 ;  /* 0x0000b04406004986 */ /* 0x000fe2000c101526 */
[C---:B------:R-:W-:Y:S02]  /*5c50*/  ISETP.GT.AND P3, PT, R3.reuse, 0x8, P0 ;  /* 0x000000080300780c */ /* 0x040fe40000764270 */
[----:B------:R-:W-:Y:S01]  /*5c60*/  ISETP.GT.AND P0, PT, R4, 0x61, PT ;  /* 0x000000610400780c */ /* 0x000fe20003f04270 */
[----:B------:R-:W-:Y:S01]  /*5c70*/  @P5 STG.E.U16 desc[UR38][R6.64+0xb2], R69 ;  /* 0x0000b24506005986 */ /* 0x000fe2000c101526 */
[----:B------:R-:W-:-:S02]  /*5c80*/  ISETP.GT.AND P4, PT, R3, RZ, P1 ;  /* 0x000000ff0300720c */ /* 0x000fc40000f84270 */
[C---:B------:R-:W-:Y:S02]  /*5c90*/  ISETP.GT.AND P5, PT, R3.reuse, RZ, P0 ;  /* 0x000000ff0300720c */ /* 0x040fe400007a4270 */
[----:B------:R-:W-:Y:S02]  /*5ca0*/  F2FP.F16.F32.PACK_AB R70, RZ, R70 ;  /* 0x00000046ff46723e */ /* 0x000fe400000000ff */
[----:B------:R-:W-:Y:S02]  /*5cb0*/  F2FP.F16.F32.PACK_AB R71, RZ, R71 ;  /* 0x00000047ff47723e */ /* 0x000fe400000000ff */
[----:B------:R-:W-:Y:S01]  /*5cc0*/  F2FP.F16.F32.PACK_AB R72, RZ, R72 ;  /* 0x00000048ff48723e */ /* 0x000fe200000000ff */
[----:B------:R-:W-:Y:S01]  /*5cd0*/  @P2 STG.E.U16 desc[UR38][R8.64+0xb0], R70 ;  /* 0x0000b04608002986 */ /* 0x000fe2000c101526 */
[----:B------:R-:W-:Y:S02]  /*5ce0*/  F2FP.F16.F32.PACK_AB R73, RZ, R73 ;  /* 0x00000049ff49723e */ /* 0x000fe400000000ff */
[C---:B------:R-:W-:Y:S01]  /*5cf0*/  ISETP.GT.AND P1, PT, R3.reuse, 0x8, P1 ;  /* 0x000000080300780c */ /* 0x040fe20000f24270 */
[----:B------:R-:W-:Y:S01]  /*5d00*/  @P3 STG.E.U16 desc[UR38][R8.64+0xb2], R71 ;  /* 0x0000b24708003986 */ /* 0x000fe2000c101526 */
[----:B------:R-:W-:-:S02]  /*5d10*/  ISETP.GT.AND P2, PT, R3, 0x8, P0 ;  /* 0x000000080300780c */ /* 0x000fc40000744270 */
[C---:B------:R-:W-:Y:S01]  /*5d20*/  ISETP.GT.AND P0, PT, R4.reuse, 0x69, PT ;  /* 0x000000690400780c */ /* 0x040fe20003f04270 */
[----:B------:R-:W-:Y:S01]  /*5d30*/  @P4 STG.E.U16 desc[UR38][R6.64+0xc0], R72 ;  /* 0x0000c04806004986 */ /* 0x000fe2000c101526 */
[----:B------:R-:W-:Y:S02]  /*5d40*/  ISETP.GT.AND P4, PT, R4, 0x68, PT ;  /* 0x000000680400780c */ /* 0x000fe40003f84270 */
[----:B------:R-:W-:Y:S01]  /*5d50*/  F2FP.F16.F32.PACK_AB R74, RZ, R74 ;  /* 0x0000004aff4a723e */ /* 0x000fe200000000ff */
[----:B------:R-:W-:Y:S01]  /*5d60*/  @P5 STG.E.U16 desc[UR38][R6.64+0xc2], R73 ;  /* 0x0000c24906005986 */ /* 0x000fe2000c101526 */
[C---:B------:R-:W-:Y:S02]  /*5d70*/  ISETP.GT.AND P5, PT, R3.reuse, RZ, P4 ;  /* 0x000000ff0300720c */ /* 0x040fe400027a4270 */
[----:B------:R-:W-:Y:S01]  /*5d80*/  ISETP.GT.AND P3, PT, R3, RZ, P0 ;  /* 0x000000ff0300720c */ /* 0x000fe20000764270 */
[----:B------:R-:W-:Y:S01]  /*5d90*/  @P1 STG.E.U16 desc[UR38][R8.64+0xc0], R74 ;  /* 0x0000c04a08001986 */ /* 0x000fe2000c101526 */
[----:B------:R-:W-:-:S02]  /*5da0*/  F2FP.F16.F32.PACK_AB R75, RZ, R75 ;  /* 0x0000004bff4b723e */ /* 0x000fc400000000ff */
[----:B------:R-:W-:Y:S02]  /*5db0*/  F2FP.F16.F32.PACK_AB R76, RZ, R76 ;  /* 0x0000004cff4c723e */ /* 0x000fe400000000ff */
[C---:B------:R-:W-:Y:S01]  /*5dc0*/  ISETP.GT.AND P4, PT, R3.reuse, 0x8, P4 ;  /* 0x000000080300780c */ /* 0x040fe20002784270 */
[----:B------:R-:W-:Y:S01]  /*5dd0*/  @P2 STG.E.U16 desc[UR38][R8.64+0xc2], R75 ;  /* 0x0000c24b08002986 */ /* 0x000fe2000c101526 */
[----:B------:R-:W-:Y:S02]  /*5de0*/  F2FP.F16.F32.PACK_AB R77, RZ, R77 ;  /* 0x0000004dff4d723e */ /* 0x000fe400000000ff */
[C---:B------:R-:W-:Y:S01]  /*5df0*/  ISETP.GT.AND P2, PT, R4.reuse, 0x71, PT ;  /* 0x000000710400780c */ /* 0x040fe20003f44270 */
[----:B------:R-:W-:Y:S01]  /*5e00*/  @P5 STG.E.U16 desc[UR38][R6.64+0xd0], R76 ;  /* 0x0000d04c06005986 */ /* 0x000fe2000c101526 */
[----:B------:R-:W-:Y:S02]  /*5e10*/  ISETP.GT.AND P5, PT, R3, 0x8, P0 ;  /* 0x000000080300780c */ /* 0x000fe400007a4270 */
[C---:B------:R-:W-:Y:S01]  /*5e20*/  ISETP.GT.AND P1, PT, R4.reuse, 0x78, PT ;  /* 0x000000780400780c */ /* 0x040fe20003f24270 */
[----:B------:R-:W-:Y:S01]  /*5e30*/  @P3 STG.E.U16 desc[UR38][R6.64+0xd2], R77 ;  /* 0x0000d24d06003986 */ /* 0x000fe2000c101526 */
[----:B------:R-:W-:-:S02]  /*5e40*/  ISETP.GT.AND P3, PT, R4, 0x70, PT ;  /* 0x000000700400780c */ /* 0x000fc40003f64270 */
[----:B------:R-:W-:Y:S01]  /*5e50*/  ISETP.GT.AND P0, PT, R4, 0x79, PT ;  /* 0x000000790400780c */ /* 0x000fe20003f04270 */
[----:B------:R-:W-:Y:S01]  /*5e60*/  @P4 IMAD.MOV.U32 R4, RZ, RZ, R8 ;  /* 0x000000ffff044224 */ /* 0x000fe200078e0008 */
[----:B------:R-:W-:Y:S01]  /*5e70*/  F2FP.F16.F32.PACK_AB R78, RZ, R78 ;  /* 0x0000004eff4e723e */ /* 0x000fe200000000ff */
[----:B------:R-:W-:Y:S01]  /*5e80*/  @P4 IMAD.MOV.U32 R5, RZ, RZ, R9 ;  /* 0x000000ffff054224 */ /* 0x000fe200078e0009 */
[----:B------:R-:W-:Y:S02]  /*5e90*/  F2FP.F16.F32.PACK_AB R79, RZ, R79 ;  /* 0x0000004fff4f723e */ /* 0x000fe400000000ff */
[----:B------:R-:W-:Y:S02]  /*5ea0*/  F2FP.F16.F32.PACK_AB R80, RZ, R80 ;  /* 0x00000050ff50723e */ /* 0x000fe400000000ff */
[----:B------:R0:W-:Y:S01]  /*5eb0*/  @P4 STG.E.U16 desc[UR38][R4.64+0xd0], R78 ;  /* 0x0000d04e04004986 */ /* 0x0001e2000c101526 */
[----:B------:R-:W-:Y:S02]  /*5ec0*/  ISETP.GT.AND P4, PT, R3, RZ, P2 ;  /* 0x000000ff0300720c */ /* 0x000fe40001784270 */
[----:B------:R-:W-:-:S02]  /*5ed0*/  F2FP.F16.F32.PACK_AB R81, RZ, R81 ;  /* 0x00000051ff51723e */ /* 0x000fc400000000ff */
[----:B------:R-:W-:Y:S02]  /*5ee0*/  ISETP.GT.AND P2, PT, R3, 0x8, P2 ;  /* 0x000000080300780c */ /* 0x000fe40001744270 */
[----:B------:R-:W-:Y:S02]  /*5ef0*/  F2FP.F16.F32.PACK_AB R82, RZ, R82 ;  /* 0x00000052ff52723e */ /* 0x000fe400000000ff */
[----:B------:R-:W-:Y:S02]  /*5f00*/  F2FP.F16.F32.PACK_AB R83, RZ, R83 ;  /* 0x00000053ff53723e */ /* 0x000fe400000000ff */
[----:B------:R-:W-:Y:S01]  /*5f10*/  F2FP.F16.F32.PACK_AB R84, RZ, R84 ;  /* 0x00000054ff54723e */ /* 0x000fe200000000ff */
[----:B0-----:R-:W-:Y:S01]  /*5f20*/  @P5 IMAD.MOV.U32 R4, RZ, RZ, R8 ;  /* 0x000000ffff045224 */ /* 0x001fe200078e0008 */
[----:B------:R-:W-:Y:S01]  /*5f30*/  F2FP.F16.F32.PACK_AB R85, RZ, R85 ;  /* 0x00000055ff55723e */ /* 0x000fe200000000ff */
[----:B------:R-:W-:Y:S01]  /*5f40*/  @P5 IMAD.MOV.U32 R5, RZ, RZ, R9 ;  /* 0x000000ffff055224 */ /* 0x000fe200078e0009 */
[----:B------:R-:W-:-:S02]  /*5f50*/  F2FP.F16.F32.PACK_AB R86, RZ, R86 ;  /* 0x00000056ff56723e */ /* 0x000fc400000000ff */
[----:B------:R-:W-:Y:S02]  /*5f60*/  F2FP.F16.F32.PACK_AB R87, RZ, R87 ;  /* 0x00000057ff57723e */ /* 0x000fe400000000ff */
[----:B------:R0:W-:Y:S01]  /*5f70*/  @P5 STG.E.U16 desc[UR38][R4.64+0xd2], R79 ;  /* 0x0000d24f04005986 */ /* 0x0001e2000c101526 */
[C---:B------:R-:W-:Y:S02]  /*5f80*/  ISETP.GT.AND P5, PT, R3.reuse, RZ, P3 ;  /* 0x000000ff0300720c */ /* 0x040fe40001fa4270 */
[----:B------:R-:W-:-:S11]  /*5f90*/  ISETP.GT.AND P3, PT, R3, 0x8, P3 ;  /* 0x000000080300780c */ /* 0x000fd60001f64270 */
[----:B0-----:R-:W-:Y:S02]  /*5fa0*/  @P5 IMAD.MOV.U32 R4, RZ, RZ, R6 ;  /* 0x000000ffff045224 */ /* 0x001fe400078e0006 */
[----:B------:R-:W-:-:S05]  /*5fb0*/  @P5 IMAD.MOV.U32 R5, RZ, RZ, R7 ;  /* 0x000000ffff055224 */ /* 0x000fca00078e0007 */
[----:B------:R0:W-:Y:S01]  /*5fc0*/  @P5 STG.E.U16 desc[UR38][R4.64+0xe0], R80 ;  /* 0x0000e05004005986 */ /* 0x0001e2000c101526 */
[C---:B------:R-:W-:Y:S02]  /*5fd0*/  ISETP.GT.AND P5, PT, R3.reuse, RZ, P0 ;  /* 0x000000ff0300720c */ /* 0x040fe400007a4270 */
[----:B------:R-:W-:Y:S01]  /*5fe0*/  ISETP.GT.AND P0, PT, R3, 0x8, P0 ;  /* 0x000000080300780c */ /* 0x000fe20000704270 */
[----:B0-----:R-:W-:Y:S02]  /*5ff0*/  @P4 IMAD.MOV.U32 R4, RZ, RZ, R6 ;  /* 0x000000ffff044224 */ /* 0x001fe400078e0006 */
[----:B------:R-:W-:-:S05]  /*6000*/  @P4 IMAD.MOV.U32 R5, RZ, RZ, R7 ;  /* 0x000000ffff054224 */ /* 0x000fca00078e0007 */
[----:B------:R0:W-:Y:S01]  /*6010*/  @P4 STG.E.U16 desc[UR38][R4.64+0xe2], R81 ;  /* 0x0000e25104004986 */ /* 0x0001e2000c101526 */
[C---:B------:R-:W-:Y:S02]  /*6020*/  ISETP.GT.AND P4, PT, R3.reuse, RZ, P1 ;  /* 0x000000ff0300720c */ /* 0x040fe40000f84270 */
[----:B------:R-:W-:Y:S01]  /*6030*/  ISETP.GT.AND P1, PT, R3, 0x8, P1 ;  /* 0x000000080300780c */ /* 0x000fe20000f24270 */
[----:B0-----:R-:W-:Y:S02]  /*6040*/  @P3 IMAD.MOV.U32 R4, RZ, RZ, R8 ;  /* 0x000000ffff043224 */ /* 0x001fe400078e0008 */
[----:B------:R-:W-:-:S05]  /*6050*/  @P3 IMAD.MOV.U32 R5, RZ, RZ, R9 ;  /* 0x000000ffff053224 */ /* 0x000fca00078e0009 */
[----:B------:R0:W-:Y:S02]  /*6060*/  @P3 STG.E.U16 desc[UR38][R4.64+0xe0], R82 ;  /* 0x0000e05204003986 */ /* 0x0001e4000c101526 */
[----:B0-----:R-:W-:Y:S02]  /*6070*/  @P2 IMAD.MOV.U32 R4, RZ, RZ, R8 ;  /* 0x000000ffff042224 */ /* 0x001fe400078e0008 */
[----:B------:R-:W-:-:S05]  /*6080*/  @P2 IMAD.MOV.U32 R5, RZ, RZ, R9 ;  /* 0x000000ffff052224 */ /* 0x000fca00078e0009 */
[----:B------:R0:W-:Y:S02]  /*6090*/  @P2 STG.E.U16 desc[UR38][R4.64+0xe2], R83 ;  /* 0x0000e25304002986 */ /* 0x0001e4000c101526 */
[----:B0-----:R-:W-:Y:S02]  /*60a0*/  @P4 IMAD.MOV.U32 R4, RZ, RZ, R6 ;  /* 0x000000ffff044224 */ /* 0x001fe400078e0006 */
[----:B------:R-:W-:-:S05]  /*60b0*/  @P4 IMAD.MOV.U32 R5, RZ, RZ, R7 ;  /* 0x000000ffff054224 */ /* 0x000fca00078e0007 */
[----:B------:R0:W-:Y:S04]  /*60c0*/  @P4 STG.E.U16 desc[UR38][R4.64+0xf0], R84 ;  /* 0x0000f05404004986 */ /* 0x0001e8000c101526 */
[----:B------:R1:W-:Y:S01]  /*60d0*/  @P5 STG.E.U16 desc[UR38][R6.64+0xf2], R85 ;  /* 0x0000f25506005986 */ /* 0x0003e2000c101526 */
[----:B0-----:R-:W-:Y:S02]  /*60e0*/  @P1 IMAD.MOV.U32 R4, RZ, RZ, R8 ;  /* 0x000000ffff041224 */ /* 0x001fe400078e0008 */
[----:B------:R-:W-:-:S05]  /*60f0*/  @P1 IMAD.MOV.U32 R5, RZ, RZ, R9 ;  /* 0x000000ffff051224 */ /* 0x000fca00078e0009 */
[----:B------:R1:W-:Y:S04]  /*6100*/  @P1 STG.E.U16 desc[UR38][R4.64+0xf0], R86 ;  /* 0x0000f05604001986 */ /* 0x0003e8000c101526 */
[----:B------:R1:W-:Y:S02]  /*6110*/  @P0 STG.E.U16 desc[UR38][R8.64+0xf2], R87 ;  /* 0x0000f25708000986 */ /* 0x0003e4000c101526 */
.L_x_158:
[----:B------:R-:W-:Y:S05]  /*6120*/  BSYNC B0 ;  /* 0x0000000000007941 */ /* 0x000fea0003800000 */
.L_x_32:
[----:B------:R-:W-:Y:S01]  /*6130*/  IADD3 R16, P0, R16, UR36, RZ ;  /* 0x0000002410107c10 */ /* 0x000fe2000ff1e0ff */
[----:B------:R-:W-:Y:S01]  /*6140*/  ULDC.64 UR4, c[0x0][0x650] ;  /* 0x0001940000047ab9 */ /* 0x000fe20000000a00 */
[----:B------:R-:W-:Y:S01]  /*6150*/  PRMT R3, RZ, 0x7610, R3 ;  /* 0x00007610ff037816 */ /* 0x000fe20000000003 */
[----:B------:R-:W-:Y:S01]  /*6160*/  IMAD.MOV.U32 R100, RZ, RZ, -0x1 ;  /* 0xffffffffff647424 */ /* 0x000fe200078e00ff */
[----:B------:R-:W-:Y:S01]  /*6170*/  IADD3.X R17, R17, UR42, RZ, P0, !PT ;  /* 0x0000002a11117c10 */ /* 0x000fe200087fe4ff */
[----:B------:R-:W-:Y:S01]  /*6180*/  IMAD.MOV.U32 R101, RZ, RZ, -0x1 ;  /* 0xffffffffff657424 */ /* 0x000fe200078e00ff */
[----:B------:R-:W-:-:S04]  /*6190*/  ISETP.GE.U32.AND P0, PT, R16, UR4, PT ;  /* 0x0000000410007c0c */ /* 0x000fc8000bf06070 */
[----:B------:R-:W-:-:S13]  /*61a0*/  ISETP.GE.U32.AND.EX P0, PT, R17, UR5, PT, P0 ;  /* 0x0000000511007c0c */ /* 0x000fda000bf06100 */
[----:B------:R-:W-:Y:S05]  /*61b0*/  @P0 BRA `(.L_x_159) ;  /* 0x00000004004c0947 */ /* 0x000fea0003800000 */
[----:B------:R-:W0:Y:S01]  /*61c0*/  LDC.64 R10, c[0x0][0x628] ;  /* 0x00018a00ff0a7b82 */ /* 0x000e220000000a00 */
[----:B---3--:R-:W3:Y:S01]  /*61d0*/  S2R R12, SR_CTAID.X ;  /* 0x00000000000c7919 */ /* 0x008ee20000002500 */
[----:B-12-4-:R-:W-:Y:S02]  /*61e0*/  IMAD.MOV.U32 R8, RZ, RZ, R16 ;  /* 0x000000ffff087224 */ /* 0x016fe400078e0010 */
[----:B------:R-:W-:Y:S01]  /*61f0*/  IMAD.MOV.U32 R9, RZ, RZ, R17 ;  /* 0x000000ffff097224 */ /* 0x000fe200078e0011 */
[----:B------:R-:W1:Y:S03]  /*6200*/  S2R R20, SR_CTAID.Y ;  /* 0x0000000000147919 */ /* 0x000e660000002600 */
[----:B------:R-:W2:Y:S08]  /*6210*/  LDC R0, c[0x0][0x630] ;  /* 0x00018c00ff007b82 */ /* 0x000eb00000000800 */
[----:B------:R-:W4:Y:S01]  /*6220*/  LDC.64 R14, c[0x0][0x620] ;  /* 0x00018800ff0e7b82 */ /* 0x000f220000000a00 */
[----:B0-----:R-:W-:-:S04]  /*6230*/  ISETP.NE.U32.AND P0, PT, R10, RZ, PT ;  /* 0x000000ff0a00720c */ /* 0x001fc80003f05070 */
[----:B------:R-:W-:-:S13]  /*6240*/  ISETP.NE.AND.EX P0, PT, R11, RZ, PT, P0 ;  /* 0x000000ff0b00720c */ /* 0x000fda0003f05300 */
[----:B-1234-:R-:W-:Y:S05]  /*6250*/  @!P0 BRA `(.L_x_160) ;  /* 0x0000000000288947 */ /* 0x01efea0003800000 */
        /* <DEDUP_REMOVED lines=10> */
.L_x_160:
[-CC-:B------:R-:W-:Y:S01]  /*6300*/  SHF.R.U64 R101, R8, R0.reuse, R9.reuse ;  /* 0x0000000008657219 */ /* 0x180fe20000001209 */
[----:B------:R-:W0:Y:S01]  /*6310*/  LDC.64 R26, c[0x0][0x640] ;  /* 0x00019000ff1a7b82 */ /* 0x000e220000000a00 */
[----:B------:R-:W-:Y:S01]  /*6320*/  SHF.R.U32.HI R0, RZ, R0, R9 ;  /* 0x00000000ff007219 */ /* 0x000fe20000011609 */
[----:B------:R-:W-:Y:S01]  /*6330*/  ULDC UR4, c[0x0][0x150] ;  /* 0x0000540000047ab9 */ /* 0x000fe20000000800 */
[----:B------:R-:W-:Y:S02]  /*6340*/  IADD3 R3, P0, RZ, -R101, RZ ;  /* 0x80000065ff037210 */ /* 0x000fe40007f1e0ff */
[----:B------:R-:W-:-:S03]  /*6350*/  I2FP.F32.U32 R7, R12 ;  /* 0x0000000c00077245 */ /* 0x000fc60000201000 */
[----:B------:R-:W1:Y:S01]  /*6360*/  LDC R6, c[0x0][0x618] ;  /* 0x00018600ff067b82 */ /* 0x000e620000000800 */
[----:B------:R-:W-:Y:S02]  /*6370*/  IMAD.X R5, RZ, RZ, ~R0, P0 ;  /* 0x000000ffff057224 */ /* 0x000fe400000e0e00 */
[----:B------:R-:W-:Y:S01]  /*6380*/  FMUL R7, R7, UR4 ;  /* 0x0000000407077c20 */ /* 0x000fe20008400000 */
[----:B------:R-:W-:Y:S01]  /*6390*/  ULDC UR4, c[0x0][0x154] ;  /* 0x0000550000047ab9 */ /* 0x000fe20000000800 */
[-C--:B------:R-:W-:Y:S02]  /*63a0*/  IMAD R0, R5, R14.reuse, RZ ;  /* 0x0000000e05007224 */ /* 0x080fe400078e02ff */
[C---:B------:R-:W-:Y:S01]  /*63b0*/  IMAD.WIDE.U32 R4, R3.reuse, R14, R16 ;  /* 0x0000000e03047225 */ /* 0x040fe200078e0010 */
[----:B------:R-:W2:Y:S01]  /*63c0*/  LDC R8, c[0x0][0x608] ;  /* 0x00018200ff087b82 */ /* 0x000ea20000000800 */
[----:B------:R-:W3:Y:S02]  /*63d0*/  F2I.U32.TRUNC.NTZ R7, R7 ;  /* 0x0000000700077305 */ /* 0x000ee4000020f000 */
[----:B------:R-:W-:Y:S01]  /*63e0*/  IMAD R3, R3, R15, R0 ;  /* 0x0000000f03037224 */ /* 0x000fe200078e0200 */
[----:B------:R-:W-:-:S03]  /*63f0*/  I2FP.F32.U32 R0, R20 ;  /* 0x0000001400007245 */ /* 0x000fc60000201000 */
[----:B------:R-:W-:Y:S01]  /*6400*/  IMAD.IADD R3, R5, 0x1, R3 ;  /* 0x0000000105037824 */ /* 0x000fe200078e0203 */
[----:B------:R-:W4:Y:S01]  /*6410*/  LDC R11, c[0x0][0x658] ;  /* 0x00019600ff0b7b82 */ /* 0x000f220000000800 */
[----:B0-----:R-:W-:-:S04]  /*6420*/  ISETP.NE.U32.AND P0, PT, R26, RZ, PT ;  /* 0x000000ff1a00720c */ /* 0x001fc80003f05070 */
[----:B------:R-:W-:-:S03]  /*6430*/  ISETP.NE.AND.EX P0, PT, R27, RZ, PT, P0 ;  /* 0x000000ff1b00720c */ /* 0x000fc60003f05300 */
[----:B------:R-:W0:Y:S01]  /*6440*/  LDC R9, c[0x0][0x144] ;  /* 0x00005100ff097b82 */ /* 0x000e220000000800 */
[-C--:B-1----:R-:W-:Y:S01]  /*6450*/  SHF.R.U64 R10, R4, R6.reuse, R3 ;  /* 0x00000006040a7219 */ /* 0x082fe20000001203 */
[----:B---3--:R-:W-:Y:S01]  /*6460*/  IMAD.MOV R7, RZ, RZ, -R7 ;  /* 0x000000ffff077224 */ /* 0x008fe200078e0a07 */
[----:B------:R-:W-:Y:S01]  /*6470*/  SHF.R.U32.HI R3, RZ, R6, R3 ;  /* 0x00000006ff037219 */ /* 0x000fe20000011603 */
[----:B------:R-:W-:-:S04]  /*6480*/  FMUL R6, R0, UR4 ;  /* 0x0000000400067c20 */ /* 0x000fc80008400000 */
[----:B------:R-:W1:Y:S01]  /*6490*/  LDC R21, c[0x0][0x148] ;  /* 0x00005200ff157b82 */ /* 0x000e620000000800 */
[----:B------:R3:W0:Y:S01]  /*64a0*/  F2I.U32.TRUNC.NTZ R14, R6 ;  /* 0x00000006000e7305 */ /* 0x000622000020f000 */
[-CC-:B--2---:R-:W-:Y:S02]  /*64b0*/  SHF.R.U64 R13, R10, R8.reuse, R3.reuse ;  /* 0x000000080a0d7219 */ /* 0x184fe40000001203 */
[----:B------:R-:W-:-:S04]  /*64c0*/  SHF.R.U32.HI R0, RZ, R8, R3 ;  /* 0x00000008ff007219 */ /* 0x000fc80000011603 */
[----:B-----5:R-:W2:Y:S01]  /*64d0*/  LDC R24, c[0x0][0x648] ;  /* 0x00019200ff187b82 */ /* 0x020ea20000000800 */
[-CC-:B----4-:R-:W-:Y:S02]  /*64e0*/  SHF.R.U64 R15, R13, R11.reuse, R0.reuse ;  /* 0x0000000b0d0f7219 */ /* 0x190fe40000001200 */
[----:B------:R-:W-:-:S03]  /*64f0*/  SHF.R.U32.HI R5, RZ, R11, R0 ;  /* 0x0000000bff057219 */ /* 0x000fc60000011600 */
[----:B------:R-:W-:Y:S02]  /*6500*/  IMAD.MOV.U32 R4, RZ, RZ, R15 ;  /* 0x000000ffff047224 */ /* 0x000fe400078e000f */
[----:B------:R-:W4:Y:S01]  /*6510*/  LDC R28, c[0x0][0x638] ;  /* 0x00018e00ff1c7b82 */ /* 0x000f220000000800 */
[----:B0-----:R-:W-:-:S07]  /*6520*/  IMAD R25, R9, R7, R12 ;  /* 0x0000000709197224 */ /* 0x001fce00078e020c */
[----:B------:R-:W0:Y:S08]  /*6530*/  LDC R29, c[0x0][0x610] ;  /* 0x00018400ff1d7b82 */ /* 0x000e300000000800 */
[----:B------:R-:W0:Y:S01]  /*6540*/  LDC R30, c[0x0][0x600] ;  /* 0x00018000ff1e7b82 */ /* 0x000e220000000800 */
[----:B-123--:R-:W-:Y:S05]  /*6550*/  @!P0 BRA `(.L_x_161) ;  /* 0x0000000000288947 */ /* 0x00efea0003800000 */
[----:B------:R-:W1:Y:S02]  /*6560*/  LDC R0, c[0x0][0x64c] ;  /* 0x00019300ff007b82 */ /* 0x000e640000000800 */
[----:B-1----:R-:W-:-:S05]  /*6570*/  IADD3 R3, P0, R15, R0, RZ ;  /* 0x000000000f037210 */ /* 0x002fca0007f1e0ff */
        /* <DEDUP_REMOVED lines=8> */
.L_x_161:
[----:B------:R-:W-:Y:S01]  /*6600*/  ISETP.NE.AND P0, PT, R2, 0x1, PT ;  /* 0x000000010200780c */ /* 0x000fe20003f05270 */
[----:B------:R-:W-:Y:S01]  /*6610*/  IMAD.MOV R14, RZ, RZ, -R14 ;  /* 0x000000ffff0e7224 */ /* 0x000fe200078e0a0e */
[----:B------:R-:W-:Y:S02]  /*6620*/  SHF.R.U64 R3, R4, R24, R5 ;  /* 0x0000001804037219 */ /* 0x000fe40000001205 */
[----:B------:R-:W-:Y:S02]  /*6630*/  LOP3.LUT R0, R13, R98, RZ, 0xc0, !PT ;  /* 0x000000620d007212 */ /* 0x000fe400078ec0ff */
[----:B------:R-:W-:Y:S01]  /*6640*/  LOP3.LUT R10, R10, R97, RZ, 0xc0, !PT ;  /* 0x000000610a0a7212 */ /* 0x000fe200078ec0ff */
[----:B------:R-:W-:Y:S02]  /*6650*/  IMAD.MOV R4, RZ, RZ, -R3 ;  /* 0x000000ffff047224 */ /* 0x000fe400078e0a03 */
[----:B------:R-:W-:Y:S02]  /*6660*/  IMAD R0, R93, R3, R0 ;  /* 0x000000035d007224 */ /* 0x000fe400078e0200 */
[----:B----4-:R-:W-:-:S02]  /*6670*/  IMAD R3, R4, R28, R15 ;  /* 0x0000001c04037224 */ /* 0x010fc400078e020f */
[----:B------:R-:W-:Y:S02]  /*6680*/  @P0 IMAD R25, R21, R14, R20 ;  /* 0x0000000e15190224 */ /* 0x000fe400078e0214 */
[----:B0-----:R-:W-:Y:S02]  /*6690*/  IMAD R5, R3, R30, R10 ;  /* 0x0000001e03057224 */ /* 0x001fe400078e020a */
[----:B------:R-:W-:Y:S02]  /*66a0*/  IMAD R0, R0, R29, R25 ;  /* 0x0000001d00007224 */ /* 0x000fe400078e0219 */
[----:B------:R-:W-:-:S03]  /*66b0*/  IMAD.MOV.U32 R4, RZ, RZ, 0x1 ;  /* 0x00000001ff047424 */ /* 0x000fc600078e00ff */
[----:B------:R-:W-:Y:S02]  /*66c0*/  SEL R100, R5, R0, !P0 ;  /* 0x0000000005647207 */ /* 0x000fe40004000000 */
[----:B------:R-:W-:Y:S02]  /*66d0*/  PRMT R3, R4, 0x7610, R3 ;  /* 0x0000761004037816 */ /* 0x000fe40000000003 */
[----:B------:R-:W-:-:S07]  /*66e0*/  SEL R0, R0, R5, !P0 ;  /* 0x0000000500007207 */ /* 0x000fce0004000000 */
.L_x_159:
[----:B------:R-:W-:Y:S01]  /*66f0*/  UIADD3 UR41, UR43, UR41, URZ ;  /* 0x000000292b297290 */ /* 0x000fe2000fffe03f */
[----:B------:R-:W-:Y:S01]  /*6700*/  LOP3.LUT P0, RZ, R3, 0xff, RZ, 0xc0, !PT ;  /* 0x000000ff03ff7812 */ /* 0x000fe2000780c0ff */
[----:B------:R-:W-:Y:S02]  /*6710*/  IMAD.MOV.U32 R103, RZ, RZ, R0 ;  /* 0x000000ffff677224 */ /* 0x000fe400078e0000 */
[----:B------:R-:W-:Y:S02]  /*6720*/  USHF.R.U32.HI UR4, URZ, 0x1, UR41 ;  /* 0x000000013f047899 */ /* 0x000fe40008011629 */
[----:B------:R-:W-:Y:S02]  /*6730*/  UISETP.GT.U32.AND UP1, UPT, UR41, 0x1, UPT ;  /* 0x000000012900788c */ /* 0x000fe4000bf24070 */
[----:B------:R-:W-:Y:S02]  /*6740*/  ULOP3.LUT UR4, UR4, 0x1, URZ, 0xc0, !UPT ;  /* 0x0000000104047892 */ /* 0x000fe4000f8ec03f */
[----:B------:R-:W-:-:S02]  /*6750*/  UISETP.LT.U32.AND UP1, UPT, UR43, 0x2, UP1 ;  /* 0x000000022b00788c */ /* 0x000fc40008f21070 */
[----:B------:R-:W-:Y:S02]  /*6760*/  UISETP.NE.U32.AND UP0, UPT, UR4, 0x1, UPT ;  /* 0x000000010400788c */ /* 0x000fe4000bf05070 */
[----:B------:R-:W-:Y:S02]  /*6770*/  USEL UR5, URZ, 0x1, !UP1 ;  /* 0x000000013f057887 */ /* 0x000fe4000c800000 */
[----:B------:R-:W-:Y:S02]  /*6780*/  UISETP.GT.U32.AND UP0, UPT, UR43, 0x1, !UP0 ;  /* 0x000000012b00788c */ /* 0x000fe4000c704070 */
[----:B------:R-:W-:Y:S02]  /*6790*/  ULOP3.LUT UR41, UR41, 0x1, URZ, 0xc0, !UPT ;  /* 0x0000000129297892 */ /* 0x000fe4000f8ec03f */
[----:B------:R-:W-:-:S04]  /*67a0*/  USEL UR4, URZ, 0x1, !UP0 ;  /* 0x000000013f047887 */ /* 0x000fc8000c000000 */
[----:B------:R-:W-:Y:S01]  /*67b0*/  ULOP3.LUT UR40, UR4, UR40, UR5, 0x96, !UPT ;  /* 0x0000002804287292 */ /* 0x000fe2000f8e9605 */
[----:B------:R-:W-:Y:S11]  /*67c0*/  @P0 BRA `(.L_x_162) ;  /* 0xffffffac001c0947 */ /* 0x000ff6000383ffff */
[----:B------:R-:W-:Y:S05]  /*67d0*/  EXIT ;  /* 0x000000000000794d */ /* 0x000fea0003800000 */
.L_x_7:
        /* <DEDUP_REMOVED lines=26> */
.L_x_164:
[----:B------:R-:W0:Y:S01]  /*6980*/  LDC.64 R28, c[0x0][0x640] ;  /* 0x00019000ff1c7b82 */ /* 0x000e220000000a00 */
[-CC-:B------:R-:W-:Y:S01]  /*6990*/  SHF.R.U64 R22, R14, R6.reuse, R15.reuse ;  /* 0x000000060e167219 */ /* 0x180fe2000000120f */
[----:B------:R-:W-:Y:S01]  /*69a0*/  IMAD.MOV.U32 R30, RZ, RZ, 0x1 ;  /* 0x00000001ff1e7424 */ /* 0x000fe200078e00ff */
[----:B------:R-:W-:Y:S02]  /*69b0*/  SHF.R.U32.HI R6, RZ, R6, R15 ;  /* 0x00000006ff067219 */ /* 0x000fe4000001160f */
[----:B------:R-:W-:-:S03]  /*69c0*/  IADD3 R13, P0, RZ, -R22, RZ ;  /* 0x80000016ff0d7210 */ /* 0x000fc60007f1e0ff */
[----:B------:R-:W1:Y:S02]  /*69d0*/  LDC R12, c[0x0][0x618] ;  /* 0x00018600ff0c7b82 */ /* 0x000e640000000800 */
[----:B------:R-:W-:-:S04]  /*69e0*/  IMAD.X R11, RZ, RZ, ~R6, P0 ;  /* 0x000000ffff0b7224 */ /* 0x000fc800000e0e06 */
[-C--:B------:R-:W-:Y:S02]  /*69f0*/  IMAD R6, R11, R24.reuse, RZ ;  /* 0x000000180b067224 */ /* 0x080fe400078e02ff */
[----:B------:R-:W2:Y:S01]  /*6a00*/  LDC R14, c[0x0][0x608] ;  /* 0x00018200ff0e7b82 */ /* 0x000ea20000000800 */
[----:B------:R-:W-:-:S04]  /*6a10*/  IMAD.WIDE.U32 R10, R13, R24, R16 ;  /* 0x000000180d0a7225 */ /* 0x000fc800078e0010 */
[----:B------:R-:W-:-:S03]  /*6a20*/  IMAD R13, R13, R25, R6 ;  /* 0x000000190d0d7224 */ /* 0x000fc600078e0206 */
[----:B------:R-:W3:Y:S01]  /*6a30*/  LDC R27, c[0x0][0x658] ;  /* 0x00019600ff1b7b82 */ /* 0x000ee20000000800 */
[----:B------:R-:W-:Y:S01]  /*6a40*/  IMAD.IADD R11, R11, 0x1, R13 ;  /* 0x000000010b0b7824 */ /* 0x000fe200078e020d */
[----:B0-----:R-:W-:-:S04]  /*6a50*/  ISETP.NE.U32.AND P0, PT, R28, RZ, PT ;  /* 0x000000ff1c00720c */ /* 0x001fc80003f05070 */
[----:B------:R-:W-:Y:S02]  /*6a60*/  ISETP.NE.AND.EX P0, PT, R29, RZ, PT, P0 ;  /* 0x000000ff1d00720c */ /* 0x000fe40003f05300 */
[----:B------:R-:W0:Y:S01]  /*6a70*/  LDC R20, c[0x0][0x600] ;  /* 0x00018000ff147b82 */ /* 0x000e220000000800 */
[-CC-:B-1----:R-:W-:Y:S01]  /*6a80*/  SHF.R.U64 R8, R10, R12.reuse, R11.reuse ;  /* 0x0000000c0a087219 */ /* 0x182fe2000000120b */
[----:B------:R-:W-:Y:S01]  /*6a90*/  IMAD.MOV.U32 R10, RZ, RZ, -0x1 ;  /* 0xffffffffff0a7424 */ /* 0x000fe200078e00ff */
[----:B------:R-:W-:-:S05]  /*6aa0*/  SHF.R.U32.HI R11, RZ, R12, R11 ;  /* 0x0000000cff0b7219 */ /* 0x000fca000001160b */
[----:B------:R-:W1:Y:S01]  /*6ab0*/  LDC R24, c[0x0][0x648] ;  /* 0x00019200ff187b82 */ /* 0x000e620000000800 */
[-CC-:B--2---:R-:W-:Y:S02]  /*6ac0*/  SHF.R.U64 R21, R8, R14.reuse, R11.reuse ;  /* 0x0000000e08157219 */ /* 0x184fe4000000120b */
[----:B------:R-:W-:-:S05]  /*6ad0*/  SHF.R.U32.HI R6, RZ, R14, R11 ;  /* 0x0000000eff067219 */ /* 0x000fca000001160b */
[----:B------:R-:W2:Y:S01]  /*6ae0*/  LDC R26, c[0x0][0x638] ;  /* 0x00018e00ff1a7b82 */ /* 0x000ea20000000800 */
[-C--:B---3--:R-:W-:Y:S02]  /*6af0*/  SHF.L.U32 R10, R10, R27.reuse, RZ ;  /* 0x0000001b0a0a7219 */ /* 0x088fe400000006ff */
[-CC-:B------:R-:W-:Y:S02]  /*6b00*/  SHF.R.U64 R25, R21, R27.reuse, R6.reuse ;  /* 0x0000001b15197219 */ /* 0x180fe40000001206 */
[----:B------:R-:W-:Y:S02]  /*6b10*/  LOP3.LUT R32, RZ, R10, RZ, 0x33, !PT ;  /* 0x0000000aff207212 */ /* 0x000fe400078e33ff */
[----:B------:R-:W-:Y:S01]  /*6b20*/  SHF.R.U32.HI R11, RZ, R27, R6 ;  /* 0x0000001bff0b7219 */ /* 0x000fe20000011606 */
[----:B------:R-:W3:Y:S01]  /*6b30*/  LDC R31, c[0x0][0x610] ;  /* 0x00018400ff1f7b82 */ /* 0x000ee20000000800 */
[----:B------:R-:W-:Y:S01]  /*6b40*/  IMAD.MOV.U32 R10, RZ, RZ, R25 ;  /* 0x000000ffff0a7224 */ /* 0x000fe200078e0019 */
[----:B------:R-:W-:Y:S06]  /*6b50*/  @!P0 BRA `(.L_x_165) ;  /* 0x0000000000288947 */ /* 0x000fec0003800000 */
        /* <DEDUP_REMOVED lines=10> */
.L_x_165:
[----:B------:R-:W-:Y:S02]  /*6c00*/  ISETP.NE.AND P0, PT, R2, 0x1, PT ;  /* 0x000000010200780c */ /* 0x000fe40003f05270 */
[----:B-1----:R-:W-:Y:S01]  /*6c10*/  SHF.R.U64 R6, R10, R24, R11 ;  /* 0x000000180a067219 */ /* 0x002fe2000000120b */
[----:B0-----:R-:W-:Y:S01]  /*6c20*/  VIADD R11, R20, 0xffffffff ;  /* 0xffffffff140b7836 */ /* 0x001fe20000000000 */
[----:B------:R-:W-:Y:S02]  /*6c30*/  SHF.L.U32 R30, R30, R27, RZ ;  /* 0x0000001b1e1e7219 */ /* 0x000fe400000006ff */
[----:B------:R-:W-:Y:S01]  /*6c40*/  LOP3.LUT R5, R21, R32, RZ, 0xc0, !PT ;  /* 0x0000002015057212 */ /* 0x000fe200078ec0ff */
[----:B------:R-:W-:-:S04]  /*6c50*/  IMAD.MOV R10, RZ, RZ, -R6 ;  /* 0x000000ffff0a7224 */ /* 0x000fc800078e0a06 */
[----:B------:R-:W-:Y:S01]  /*6c60*/  IMAD R6, R30, R6, R5 ;  /* 0x000000061e067224 */ /* 0x000fe200078e0205 */
[----:B------:R-:W-:Y:S01]  /*6c70*/  LOP3.LUT R5, R8, R11, RZ, 0xc0, !PT ;  /* 0x0000000b08057212 */ /* 0x000fe200078ec0ff */
[----:B------:R-:W-:Y:S02]  /*6c80*/  @P0 IMAD R7, R9, R23, R4 ;  /* 0x0000001709070224 */ /* 0x000fe400078e0204 */
[----:B--2---:R-:W-:Y:S02]  /*6c90*/  IMAD R4, R10, R26, R25 ;  /* 0x0000001a0a047224 */ /* 0x004fe400078e0219 */
[----:B---3--:R-:W-:Y:S02]  /*6ca0*/  IMAD R7, R6, R31, R7 ;  /* 0x0000001f06077224 */ /* 0x008fe400078e0207 */
[----:B------:R-:W-:Y:S02]  /*6cb0*/  IMAD R4, R4, R20, R5 ;  /* 0x0000001404047224 */ /* 0x000fe400078e0205 */
[----:B------:R-:W-:-:S02]  /*6cc0*/  IMAD.MOV.U32 R8, RZ, RZ, 0x1 ;  /* 0x00000001ff087424 */ /* 0x000fc400078e00ff */
[----:B------:R-:W-:Y:S01]  /*6cd0*/  IMAD.MOV.U32 R6, RZ, RZ, R22 ;  /* 0x000000ffff067224 */ /* 0x000fe200078e0016 */
[----:B------:R-:W-:Y:S02]  /*6ce0*/  SEL R20, R4, R7, !P0 ;  /* 0x0000000704147207 */ /* 0x000fe40004000000 */
[----:B------:R-:W-:-:S07]  /*6cf0*/  SEL R21, R7, R4, !P0 ;  /* 0x0000000407157207 */ /* 0x000fce0004000000 */
.L_x_163:
[----:B------:R-:W-:-:S08]  /*6d00*/  NOP ;  /* 0x0000000000007918 */ /* 0x000fd00000000000 */
[----:B------:R-:W0:-:S00]  /*6d10*/  USETMAXREG.DEALLOC.CTAPOOL 0x28 ;  /* 0x00000028000079c8 */ /* 0x000e0000080e0500 */
[----:B0-----:R-:W-:-:S13]  /*6d20*/  ISETP.NE.AND P0, PT, R3, RZ, PT ;  /* 0x000000ff0300720c */ /* 0x001fda0003f05270 */
[----:B------:R-:W-:Y:S05]  /*6d30*/  @P0 EXIT ;  /* 0x000000000000094d */ /* 0x000fea0003800000 */
[----:B------:R-:W-:Y:S01]  /*6d40*/  LOP3.LUT P0, RZ, R8, 0xff, RZ, 0xc0, !PT ;  /* 0x000000ff08ff7812 */ /* 0x000fe2000780c0ff */
[----:B------:R-:W-:Y:S02]  /*6d50*/  IMAD.MOV.U32 R3, RZ, RZ, 0x1 ;  /* 0x00000001ff037424 */ /* 0x000fe400078e00ff */
[----:B------:R-:W-:-:S10]  /*6d60*/  IMAD.MOV.U32 R8, RZ, RZ, RZ ;  /* 0x000000ffff087224 */ /* 0x000fd400078e00ff */
[----:B------:R-:W-:Y:S05]  /*6d70*/  @!P0 BRA `(.L_x_166) ;  /* 0x0000000c002c8947 */ /* 0x000fea0003800000 */
[----:B------:R-:W0:Y:S01]  /*6d80*/  LDC R3, c[0x0][0x28c] ;  /* 0x0000a300ff037b82 */ /* 0x000e220000000800 */
[----:B------:R-:W1:Y:S01]  /*6d90*/  S2R R12, SR_CgaCtaId ;  /* 0x00000000000c7919 */ /* 0x000e620000008800 */
[----:B------:R-:W-:Y:S01]  /*6da0*/  ULDC UR5, c[0x0][0x658] ;  /* 0x0001960000057ab9 */ /* 0x000fe20000000800 */
[----:B------:R-:W-:Y:S01]  /*6db0*/  UMOV UR6, 0xffffffff ;  /* 0xffffffff00067882 */ /* 0x000fe20000000000 */
[----:B------:R-:W-:Y:S01]  /*6dc0*/  BSSY B0, `(.L_x_166) ;  /* 0x00000c6000007945 */ /* 0x000fe20003800000 */
[----:B------:R-:W-:Y:S01]  /*6dd0*/  USHF.L.U32 UR6, UR6, UR5, URZ ;  /* 0x0000000506067299 */ /* 0x000fe2000800063f */
[----:B------:R-:W-:Y:S01]  /*6de0*/  IMAD.MOV.U32 R10, RZ, RZ, 0x1 ;  /* 0x00000001ff0a7424 */ /* 0x000fe200078e00ff */
[----:B------:R-:W-:Y:S01]  /*6df0*/  LOP3.LUT R19, R18, 0x2, RZ, 0xfc, !PT ;  /* 0x0000000212137812 */ /* 0x000fe200078efcff */
[----:B------:R-:W-:Y:S01]  /*6e00*/  IMAD.MOV.U32 R8, RZ, RZ, RZ ;  /* 0x000000ffff087224 */ /* 0x000fe200078e00ff */
[----:B------:R-:W-:Y:S01]  /*6e10*/  ULDC UR4, c[0x0][0x600] ;  /* 0x0001800000047ab9 */ /* 0x000fe20000000800 */
[----:B------:R-:W-:Y:S01]  /*6e20*/  UMOV UR7, 0x1 ;  /* 0x0000000100077882 */ /* 0x000fe20000000000 */
[----:B------:R-:W-:-:S02]  /*6e30*/  UIADD3 UR15, UR4, -0x1, URZ ;  /* 0xffffffff040f7890 */ /* 0x000fc4000fffe03f */
[----:B------:R-:W-:Y:S02]  /*6e40*/  USHF.L.U32 UR17, UR7, UR5, URZ ;  /* 0x0000000507117299 */ /* 0x000fe4000800063f */
[----:B------:R-:W-:Y:S01]  /*6e50*/  ULOP3.LUT UR16, URZ, UR6, URZ, 0x33, !UPT ;  /* 0x000000063f107292 */ /* 0x000fe2000f8e333f */
[----:B------:R-:W-:Y:S01]  /*6e60*/  ULDC.64 UR20, c[0x0][0x198] ;  /* 0x0000660000147ab9 */ /* 0x000fe20000000a00 */
[----:B0-----:R-:W-:-:S05]  /*6e70*/  VIADD R3, R3, 0x3f ;  /* 0x0000003f03037836 */ /* 0x001fca0000000000 */
[----:B------:R-:W-:-:S04]  /*6e80*/  SHF.R.S32.HI R4, RZ, 0x1f, R3 ;  /* 0x0000001fff047819 */ /* 0x000fc80000011403 */
[----:B------:R-:W-:Y:S01]  /*6e90*/  LEA.HI R4, R4, R3, RZ, 0x6 ;  /* 0x0000000304047211 */ /* 0x000fe200078f30ff */
[C---:B-1----:R-:W-:Y:S02]  /*6ea0*/  IMAD.SHL.U32 R11, R12.reuse, 0x40, RZ ;  /* 0x000000400c0b7824 */ /* 0x042fe400078e00ff */
[----:B------:R-:W-:Y:S01]  /*6eb0*/  IMAD.SHL.U32 R12, R12, 0x1000, RZ ;  /* 0x000010000c0c7824 */ /* 0x000fe200078e00ff */
[----:B------:R-:W-:Y:S01]  /*6ec0*/  SHF.R.S32.HI R9, RZ, 0x6, R4 ;  /* 0x00000006ff097819 */ /* 0x000fe20000011404 */
[----:B------:R-:W-:Y:S01]  /*6ed0*/  IMAD.MOV.U32 R3, RZ, RZ, 0x1 ;  /* 0x00000001ff037424 */ /* 0x000fe200078e00ff */
[----:B------:R-:W-:Y:S02]  /*6ee0*/  LOP3.LUT R11, R11, 0x40, RZ, 0xc0, !PT ;  /* 0x000000400b0b7812 */ /* 0x000fe400078ec0ff */
[----:B------:R-:W-:Y:S01]  /*6ef0*/  LOP3.LUT R12, R12, 0x1000, RZ, 0xc0, !PT ;  /* 0x000010000c0c7812 */ /* 0x000fe200078ec0ff */
[----:B------:R-:W-:-:S07]  /*6f00*/  VIADD R13, R9, 0x1 ;  /* 0x00000001090d7836 */ /* 0x000fce0000000000 */
.L_x_177:
[----:B------:R-:W-:-:S03]  /*6f10*/  UMOV UR4, 0xffffffff ;  /* 0xffffffff00047882 */ /* 0x000fc60000000000 */
[----:B------:R-:W-:Y:S05]  /*6f20*/  BRA.DIV UR4, `(.L_x_167) ;  /* 0x0000000e04607947 */ /* 0x000fea000b800000 */
[----:B------:R-:W-:-:S13]  /*6f30*/  ELECT P6, URZ, PT ;  /* 0x00000000003f782f */ /* 0x000fda00038c0000 */
.L_x_186:
[----:B------:R-:W0:Y:S01]  /*6f40*/  LDC R4, c[0x0][0x28c] ;  /* 0x0000a300ff047b82 */ /* 0x000e220000000800 */
[----:B------:R-:W-:Y:S01]  /*6f50*/  BSSY B1, `(.L_x_168) ;  /* 0x0000038000017945 */ /* 0x000fe20003800000 */
[----:B0-----:R-:W-:-:S13]  /*6f60*/  ISETP.LT.OR P6, PT, R4, 0x1, !P6 ;  /* 0x000000010400780c */ /* 0x001fda00077c1670 */
[----:B------:R-:W-:Y:S05]  /*6f70*/  @P6 BRA `(.L_x_169) ;  /* 0x0000000000d46947 */ /* 0x000fea0003800000 */
[----:B------:R-:W-:Y:S02]  /*6f80*/  IMAD R20, R20, 0x80, R11 ;  /* 0x0000008014147824 */ /* 0x000fe400078e020b */
[----:B------:R-:W-:Y:S02]  /*6f90*/  IMAD.SHL.U32 R21, R21, 0x80, RZ ;  /* 0x0000008015157824 */ /* 0x000fe400078e00ff */
[----:B------:R-:W-:Y:S02]  /*6fa0*/  IMAD.MOV.U32 R24, RZ, RZ, RZ ;  /* 0x000000ffff187224 */ /* 0x000fe400078e00ff */
[----:B------:R-:W-:Y:S02]  /*6fb0*/  IMAD.MOV.U32 R4, RZ, RZ, R13 ;  /* 0x000000ffff047224 */ /* 0x000fe400078e000d */
[----:B------:R-:W-:Y:S02]  /*6fc0*/  IMAD.MOV.U32 R5, RZ, RZ, R3 ;  /* 0x000000ffff057224 */ /* 0x000fe400078e0003 */
[----:B------:R-:W-:-:S07]  /*6fd0*/  IMAD.MOV.U32 R7, RZ, RZ, R8 ;  /* 0x000000ffff077224 */ /* 0x000fce00078e0008 */
.L_x_172:
[----:B------:R-:W0:Y:S01]  /*6fe0*/  S2R R15, SR_CgaCtaId ;  /* 0x00000000000f7919 */ /* 0x000e220000008800 */
[----:B------:R-:W-:Y:S02]  /*6ff0*/  MOV R14, 0x400 ;  /* 0x00000400000e7802 */ /* 0x000fe40000000f00 */
[----:B------:R-:W-:Y:S02]  /*7000*/  ISETP.NE.AND P1, PT, R0, RZ, PT ;  /* 0x000000ff0000720c */ /* 0x000fe40003f25270 */
[----:B0-----:R-:W-:Y:S02]  /*7010*/  LEA R22, R15, R14, 0x18 ;  /* 0x0000000e0f167211 */ /* 0x001fe400078ec0ff */
[----:B------:R-:W-:-:S09]  /*7020*/  SHF.L.U32 R14, R5, 0x1f, RZ ;  /* 0x0000001f050e7819 */ /* 0x000fd200000006ff */
[----:B------:R-:W0:Y:S01]  /*7030*/  @!P1 LDC R15, c[0x0][0x500] ;  /* 0x00014000ff0f9b82 */ /* 0x000e220000000800 */
[----:B------:R-:W-:-:S04]  /*7040*/  IMAD R23, R7, 0x8, R22 ;  /* 0x0000000807177824 */ /* 0x000fc800078e0216 */
[----:B------:R-:W1:Y:S02]  /*7050*/  SYNCS.PHASECHK.TRANS64.TRYWAIT P0, [R23+URZ+0x10], R14 ;  /* 0x0000100e170075a7 */ /* 0x000e64000800017f */
[----:B-1----:R-:W-:Y:S05]  /*7060*/  @!P0 BRA `(.L_x_170) ;  /* 0x0000000c00308947 */ /* 0x002fea0003800000 */
.L_x_187:
[----:B-1----:R-:W-:Y:S01]  /*7070*/  PRMT R14, R19, 0x9910, RZ ;  /* 0x00009910130e7816 */ /* 0x002fe200000000ff */
[----:B0-----:R0:W-:Y:S03]  /*7080*/  @!P1 SYNCS.ARRIVE.TRANS64 RZ, [R23+URZ], R15 ;  /* 0x0000000f17ff99a7 */ /* 0x0011e6000800003f */
[----:B------:R-:W-:-:S13]  /*7090*/  ISETP.NE.AND P0, PT, R14, 0x2, PT ;  /* 0x000000020e00780c */ /* 0x000fda0003f05270 */
[----:B0-----:R-:W-:Y:S05]  /*70a0*/  @P0 BRA `(.L_x_171) ;  /* 0x0000000000040947 */ /* 0x001fea0003800000 */
[----:B------:R-:W-:Y:S01]  /*70b0*/  BPT.TRAP 0x1 ;  /* 0x000000040000795c */ /* 0x000fe20000300000 */
.L_x_171:
[----:B------:R-:W-:Y:S01]  /*70c0*/  IMAD R14, R7, 0x2000, R12 ;  /* 0x00002000070e7824 */ /* 0x000fe200078e020c */
[----:B------:R-:W-:Y:S01]  /*70d0*/  R2UR UR9, R23 ;  /* 0x00000000170972ca */ /* 0x000fe200000e0000 */
[--C-:B------:R-:W-:Y:S01]  /*70e0*/  IMAD R15, R7, 0x4000, R22.reuse ;  /* 0x00004000070f7824 */ /* 0x100fe200078e0216 */
[----:B------:R-:W-:Y:S01]  /*70f0*/  UIADD3 UR4, UP0, UR20, 0xf0, URZ ;  /* 0x000000f014047890 */ /* 0x000fe2000ff1e03f */
[----:B------:R-:W-:Y:S01]  /*7100*/  IMAD R14, R14, 0x2, R22 ;  /* 0x000000020e0e7824 */ /* 0x000fe200078e0216 */
[----:B------:R-:W-:Y:S01]  /*7110*/  R2UR UR11, R21 ;  /* 0x00000000150b72ca */ /* 0x000fe200000e0000 */
[----:B------:R-:W-:Y:S01]  /*7120*/  VIADD R4, R4, 0xffffffff ;  /* 0xffffffff04047836 */ /* 0x000fe20000000000 */
[----:B------:R-:W-:Y:S01]  /*7130*/  R2UR UR5, R15 ;  /* 0x000000000f0572ca */ /* 0x000fe200000e0000 */
[----:B------:R-:W-:Y:S01]  /*7140*/  UIADD3 UR22, UP1, UR20, 0x1f0, URZ ;  /* 0x000001f014167890 */ /* 0x000fe2000ff3e03f */
[----:B------:R-:W-:Y:S01]  /*7150*/  R2UR UR8, R14 ;  /* 0x000000000e0872ca */ /* 0x000fe200000e0000 */
[----:B------:R-:W-:Y:S01]  /*7160*/  VIADD R7, R7, 0x1 ;  /* 0x0000000107077836 */ /* 0x000fe20000000000 */
[----:B------:R-:W-:Y:S01]  /*7170*/  R2UR UR10, R24 ;  /* 0x00000000180a72ca */ /* 0x000fe200000e0000 */
[----:B------:R-:W-:Y:S01]  /*7180*/  UIADD3.X UR23, URZ, UR21, URZ, UP1, !UPT ;  /* 0x000000153f177290 */ /* 0x000fe20008ffe43f */
[----:B------:R-:W-:Y:S01]  /*7190*/  R2UR UR12, R6 ;  /* 0x00000000060c72ca */ /* 0x000fe200000e0000 */
[----:B------:R-:W-:Y:S01]  /*71a0*/  UMOV UR6, 0x0 ;  /* 0x0000000000067882 */ /* 0x000fe20000000000 */
[----:B------:R-:W-:Y:S01]  /*71b0*/  R2UR UR18, R20 ;  /* 0x00000000141272ca */ /* 0x000fe200000e0000 */
[----:B------:R-:W-:Y:S01]  /*71c0*/  UMOV UR7, 0x10000000 ;  /* 0x1000000000077882 */ /* 0x000fe20000000000 */
[----:B------:R-:W-:Y:S01]  /*71d0*/  ISETP.GT.AND P1, PT, R4, 0x1, PT ;  /* 0x000000010400780c */ /* 0x000fe20003f24270 */
[----:B------:R-:W-:Y:S01]  /*71e0*/  UMOV UR19, 0x30000 ;  /* 0x0003000000137882 */ /* 0x000fe20000000000 */
[C---:B------:R-:W-:Y:S01]  /*71f0*/  ISETP.NE.AND P0, PT, R7.reuse, 0x2, PT ;  /* 0x000000020700780c */ /* 0x040fe20003f05270 */
[----:B------:R-:W-:Y:S01]  /*7200*/  UIADD3 UR13, UR5, 0x100, URZ ;  /* 0x00000100050d7890 */ /* 0x000fe2000fffe03f */
[----:B------:R-:W-:Y:S01]  /*7210*/  VIADD R24, R24, 0x40 ;  /* 0x0000004018187836 */ /* 0x000fe20000000000 */
[----:B------:R-:W-:Y:S01]  /*7220*/  UIADD3.X UR5, URZ, UR21, URZ, UP0, !UPT ;  /* 0x000000153f057290 */ /* 0x000fe200087fe43f */
[----:B------:R-:W-:Y:S01]  /*7230*/  SEL R14, RZ, 0x1, P0 ;  /* 0x00000001ff0e7807 */ /* 0x000fe20000000000 */
[----:B------:R-:W-:Y:S01]  /*7240*/  UIADD3 UR14, UR8, 0x8100, URZ ;  /* 0x00008100080e7890 */ /* 0x000fe2000fffe03f */
[----:B------:R-:W-:-:S02]  /*7250*/  SEL R7, R7, RZ, P0 ;  /* 0x000000ff07077207 */ /* 0x000fc40000000000 */
[----:B------:R-:W-:Y:S01]  /*7260*/  UMOV UR8, UR13 ;  /* 0x0000000d00087c82 */ /* 0x000fe20008000000 */
[----:B------:R-:W-:-:S03]  /*7270*/  LOP3.LUT R5, R5, R14, RZ, 0x3c, !PT ;  /* 0x0000000e05057212 */ /* 0x000fc600078e3cff */
[----:B------:R0:W-:Y:S02]  /*7280*/  UTMALDG.3D [UR8], [UR4], desc[UR6] ;  /* 0x00000608040075b4 */ /* 0x0001e40008011000 */
[----:B0-----:R-:W-:Y:S01]  /*7290*/  UMOV UR8, UR14 ;  /* 0x0000000e00087c82 */ /* 0x001fe20008000000 */
[----:B------:R-:W-:Y:S02]  /*72a0*/  UMOV UR11, UR18 ;  /* 0x00000012000b7c82 */ /* 0x000fe40008000000 */
[----:B------:R0:W-:Y:S02]  /*72b0*/  UTMALDG.3D.MULTICAST [UR8], [UR22], UR19, desc[UR6] ;  /* 0x00000608160073b4 */ /* 0x0001e40008011813 */
[----:B0-----:R-:W-:Y:S05]  /*72c0*/  @P1 BRA `(.L_x_172) ;  /* 0xfffffffc00441947 */ /* 0x001fea000383ffff */
.L_x_169:
[----:B------:R-:W-:Y:S05]  /*72d0*/  BSYNC B1 ;  /* 0x0000000000017941 */ /* 0x000fea0003800000 */
.L_x_168:
[----:B------:R-:W-:Y:S01]  /*72e0*/  LOP3.LUT P1, RZ, R10, 0xff, RZ, 0xc0, !PT ;  /* 0x000000ff0aff7812 */ /* 0x000fe2000782c0ff */
[----:B------:R-:W-:Y:S01]  /*72f0*/  IMAD.IADD R8, R9, 0x1, R8 ;  /* 0x0000000109087824 */ /* 0x000fe200078e0208 */
[----:B------:R-:W-:Y:S01]  /*7300*/  IADD3 R16, P2, R16, UR36, RZ ;  /* 0x0000002410107c10 */ /* 0x000fe2000ff5e0ff */
[----:B------:R-:W-:Y:S01]  /*7310*/  ULDC.64 UR4, c[0x0][0x650] ;  /* 0x0001940000047ab9 */ /* 0x000fe20000000a00 */
[----:B------:R-:W-:Y:S01]  /*7320*/  BSSY B1, `(.L_x_173) ;  /* 0x000006d000017945 */ /* 0x000fe20003800000 */
[----:B------:R-:W-:Y:S01]  /*7330*/  IMAD.MOV.U32 R21, RZ, RZ, -0x1 ;  /* 0xffffffffff157424 */ /* 0x000fe200078e00ff */
[----:B------:R-:W-:Y:S01]  /*7340*/  SHF.R.U32.HI R4, RZ, 0x1, R8 ;  /* 0x00000001ff047819 */ /* 0x000fe20000011608 */
[----:B------:R-:W-:Y:S01]  /*7350*/  IMAD.MOV.U32 R20, RZ, RZ, -0x1 ;  /* 0xffffffffff147424 */ /* 0x000fe200078e00ff */
[----:B------:R-:W-:Y:S02]  /*7360*/  ISETP.GT.U32.AND P0, PT, R8, 0x1, PT ;  /* 0x000000010800780c */ /* 0x000fe40003f04070 */
[----:B------:R-:W-:-:S02]  /*7370*/  LOP3.LUT R4, R4, 0x1, RZ, 0xc0, !PT ;  /* 0x0000000104047812 */ /* 0x000fc400078ec0ff */
[----:B------:R-:W-:Y:S01]  /*7380*/  ISETP.LT.U32.AND P0, PT, R9, 0x2, P0 ;  /* 0x000000020900780c */ /* 0x000fe20000701070 */
[----:B------:R-:W0:Y:S01]  /*7390*/  @P1 S2R R6, SR_CgaCtaId ;  /* 0x0000000000061919 */ /* 0x000e220000008800 */
[----:B------:R-:W-:Y:S02]  /*73a0*/  @P1 MOV R5, 0x400 ;  /* 0x0000040000051802 */ /* 0x000fe40000000f00 */
[----:B------:R-:W-:Y:S02]  /*73b0*/  IADD3.X R17, R17, UR42, RZ, P2, !PT ;  /* 0x0000002a11117c10 */ /* 0x000fe400097fe4ff */
[----:B------:R-:W-:Y:S02]  /*73c0*/  ISETP.GE.U32.AND P2, PT, R16, UR4, PT ;  /* 0x0000000410007c0c */ /* 0x000fe4000bf46070 */
[----:B------:R-:W-:Y:S02]  /*73d0*/  LOP3.LUT R8, R8, 0x1, RZ, 0xc0, !PT ;  /* 0x0000000108087812 */ /* 0x000fe400078ec0ff */
[----:B------:R-:W-:-:S02]  /*73e0*/  PRMT R10, RZ, 0x7610, R10 ;  /* 0x00007610ff0a7816 */ /* 0x000fc4000000000a */
[----:B0-----:R-:W-:Y:S01]  /*73f0*/  @P1 LEA R5, R6, R5, 0x18 ;  /* 0x0000000506051211 */ /* 0x001fe200078ec0ff */
[----:B------:R-:W-:-:S03]  /*7400*/  IMAD.MOV.U32 R6, RZ, RZ, -0x1 ;  /* 0xffffffffff067424 */ /* 0x000fc600078e00ff */
[----:B------:R0:W-:Y:S01]  /*7410*/  @P1 SYNCS.ARRIVE.TRANS64.A1T0 RZ, [R5+URZ+0x38], RZ ;  /* 0x000038ff05ff19a7 */ /* 0x0001e2000810003f */
[----:B------:R-:W-:Y:S02]  /*7420*/  ISETP.NE.U32.AND P1, PT, R4, 0x1, PT ;  /* 0x000000010400780c */ /* 0x000fe40003f25070 */
[----:B------:R-:W-:Y:S02]  /*7430*/  SEL R4, RZ, 0x1, !P0 ;  /* 0x00000001ff047807 */ /* 0x000fe40004000000 */
[----:B------:R-:W-:Y:S02]  /*7440*/  ISETP.GE.U32.AND.EX P0, PT, R17, UR5, PT, P2 ;  /* 0x0000000511007c0c */ /* 0x000fe4000bf06120 */
[----:B------:R-:W-:-:S04]  /*7450*/  ISETP.GT.U32.AND P1, PT, R9, 0x1, !P1 ;  /* 0x000000010900780c */ /* 0x000fc80004f24070 */
[----:B0-----:R-:W-:-:S04]  /*7460*/  SEL R5, RZ, 0x1, !P1 ;  /* 0x00000001ff057807 */ /* 0x001fc80004800000 */
[--C-:B------:R-:W-:Y:S02]  /*7470*/  LOP3.LUT R3, R5, R3, R4.reuse, 0x96, !PT ;  /* 0x0000000305037212 */ /* 0x100fe400078e9604 */
[----:B------:R-:W-:Y:S01]  /*7480*/  PRMT R4, RZ, 0x7610, R4 ;  /* 0x00007610ff047816 */ /* 0x000fe20000000004 */
[----:B------:R-:W-:Y:S06]  /*7490*/  @P0 BRA `(.L_x_174) ;  /* 0x0000000400540947 */ /* 0x000fec0003800000 */
[----:B------:R-:W0:Y:S01]  /*74a0*/  S2R R15, SR_CTAID.X ;  /* 0x00000000000f7919 */ /* 0x000e220000002500 */
[----:B------:R-:W-:Y:S01]  /*74b0*/  ULDC.64 UR4, c[0x0][0x628] ;  /* 0x00018a0000047ab9 */ /* 0x000fe20000000a00 */
[----:B------:R-:W-:Y:S01]  /*74c0*/  ULDC UR7, c[0x0][0x630] ;  /* 0x00018c0000077ab9 */ /* 0x000fe20000000800 */
[----:B------:R-:W-:Y:S01]  /*74d0*/  ISETP.NE.U32.AND P0, PT, RZ, UR4, PT ;  /* 0x00000004ff007c0c */ /* 0x000fe2000bf05070 */
[----:B------:R-:W1:Y:S01]  /*74e0*/  S2R R20, SR_CTAID.Y ;  /* 0x0000000000147919 */ /* 0x000e620000002600 */
[----:B------:R-:W-:Y:S01]  /*74f0*/  ULDC UR8, c[0x0][0x150] ;  /* 0x0000540000087ab9 */ /* 0x000fe20000000800 */
[----:B------:R-:W-:Y:S01]  /*7500*/  IMAD.MOV.U32 R4, RZ, RZ, R16 ;  /* 0x000000ffff047224 */ /* 0x000fe200078e0010 */
[----:B------:R-:W-:Y:S01]  /*7510*/  ISETP.NE.AND.EX P0, PT, RZ, UR5, PT, P0 ;  /* 0x00000005ff007c0c */ /* 0x000fe2000bf05300 */
[----:B------:R-:W-:Y:S01]  /*7520*/  IMAD.MOV.U32 R5, RZ, RZ, R17 ;  /* 0x000000ffff057224 */ /* 0x000fe200078e0011 */
[----:B0-----:R-:W-:-:S11]  /*7530*/  I2FP.F32.U32 R22, R15 ;  /* 0x0000000f00167245 */ /* 0x001fd60000201000 */
[----:B------:R-:W-:Y:S05]  /*7540*/  @!P0 BRA `(.L_x_175) ;  /* 0x0000000000288947 */ /* 0x000fea0003800000 */
[----:B------:R-:W-:Y:S02]  /*7550*/  ULDC UR6, c[0x0][0x634] ;  /* 0x00018d0000067ab9 */ /* 0x000fe40000000800 */
[----:B------:R-:W-:-:S05]  /*7560*/  IADD3 R5, P0, R16, UR6, RZ ;  /* 0x0000000610057c10 */ /* 0x000fca000ff1e0ff */
[----:B------:R-:W-:-:S04]  /*7570*/  IMAD.X R21, RZ, RZ, R17, P0 ;  /* 0x000000ffff157224 */ /* 0x000fc800000e0611 */
[----:B------:R-:W-:-:S04]  /*7580*/  IMAD.WIDE.U32 R6, R21, UR4, RZ ;  /* 0x0000000415067c25 */ /* 0x000fc8000f8e00ff */
[----:B------:R-:W-:-:S04]  /*7590*/  IMAD.WIDE.U32 R6, P0, R5, UR5, R6 ;  /* 0x0000000505067c25 */ /* 0x000fc8000f800006 */
[----:B------:R-:W-:-:S04]  /*75a0*/  IMAD.WIDE.U32 R4, R5, UR4, RZ ;  /* 0x0000000405047c25 */ /* 0x000fc8000f8e00ff */
[----:B------:R-:W-:Y:S01]  /*75b0*/  IMAD.MOV.U32 R4, RZ, RZ, R7 ;  /* 0x000000ffff047224 */ /* 0x000fe200078e0007 */
[----:B------:R-:W-:Y:S01]  /*75c0*/  IADD3 RZ, P1, R5, R6, RZ ;  /* 0x0000000605ff7210 */ /* 0x000fe20007f3e0ff */
[----:B------:R-:W-:-:S04]  /*75d0*/  IMAD.X R5, RZ, RZ, RZ, P0 ;  /* 0x000000ffff057224 */ /* 0x000fc800000e06ff */
[----:B------:R-:W-:-:S08]  /*75e0*/  IMAD.WIDE.U32.X R4, R21, UR5, R4, P1 ;  /* 0x0000000515047c25 */ /* 0x000fd000088e0404 */
.L_x_175:
[--C-:B------:R-:W-:Y:S01]  /*75f0*/  SHF.R.U64 R14, R4, UR7, R5.reuse ;  /* 0x00000007040e7c19 */ /* 0x100fe20008001205 */
[----:B------:R-:W-:Y:S01]  /*7600*/  FMUL R22, R22, UR8 ;  /* 0x0000000816167c20 */ /* 0x000fe20008400000 */
[----:B------:R-:W-:Y:S01]  /*7610*/  SHF.R.U32.HI R4, RZ, UR7, R5 ;  /* 0x00000007ff047c19 */ /* 0x000fe20008011605 */
[----:B------:R-:W0:Y:S01]  /*7620*/  LDC R6, c[0x0][0x144] ;  /* 0x00005100ff067b82 */ /* 0x000e220000000800 */
[----:B------:R-:W-:Y:S01]  /*7630*/  IADD3 R5, P0, RZ, -R14, RZ ;  /* 0x8000000eff057210 */ /* 0x000fe20007f1e0ff */
[----:B------:R-:W-:Y:S01]  /*7640*/  ULDC UR6, c[0x0][0x154] ;  /* 0x0000550000067ab9 */ /* 0x000fe20000000800 */
[----:B-1----:R-:W-:Y:S01]  /*7650*/  I2FP.F32.U32 R7, R20 ;  /* 0x0000001400077245 */ /* 0x002fe20000201000 */
[----:B------:R-:W1:Y:S01]  /*7660*/  F2I.U32.TRUNC.NTZ R22, R22 ;  /* 0x0000001600167305 */ /* 0x000e62000020f000 */
[----:B------:R-:W-:Y:S01]  /*7670*/  ULDC.64 UR4, c[0x0][0x620] ;  /* 0x0001880000047ab9 */ /* 0x000fe20000000a00 */
[----:B------:R-:W-:Y:S01]  /*7680*/  IMAD.X R4, RZ, RZ, ~R4, P0 ;  /* 0x000000ffff047224 */ /* 0x000fe200000e0e04 */
[----:B------:R-:W-:Y:S01]  /*7690*/  ISETP.NE.AND P2, PT, R2, 0x1, PT ;  /* 0x000000010200780c */ /* 0x000fe20003f45270 */
[----:B------:R-:W-:Y:S01]  /*76a0*/  FMUL R23, R7, UR6 ;  /* 0x0000000607177c20 */ /* 0x000fe20008400000 */
[----:B------:R-:W2:Y:S01]  /*76b0*/  LDC R25, c[0x0][0x148] ;  /* 0x00005200ff197b82 */ /* 0x000ea20000000800 */
[----:B------:R-:W-:Y:S01]  /*76c0*/  IMAD R4, R4, UR4, RZ ;  /* 0x0000000404047c24 */ /* 0x000fe2000f8e02ff */
[----:B------:R-:W-:-:S02]  /*76d0*/  ULDC.64 UR6, c[0x0][0x640] ;  /* 0x0001900000067ab9 */ /* 0x000fc40000000a00 */
[----:B------:R-:W-:Y:S01]  /*76e0*/  ISETP.NE.U32.AND P0, PT, RZ, UR6, PT ;  /* 0x00000006ff007c0c */ /* 0x000fe2000bf05070 */
[----:B------:R-:W3:Y:S01]  /*76f0*/  F2I.U32.TRUNC.NTZ R23, R23 ;  /* 0x0000001700177305 */ /* 0x000ee2000020f000 */
[C---:B------:R-:W-:Y:S02]  /*7700*/  IMAD R7, R5.reuse, UR5, R4 ;  /* 0x0000000505077c24 */ /* 0x040fe4000f8e0204 */
[----:B------:R-:W-:Y:S01]  /*7710*/  IMAD.WIDE.U32 R4, R5, UR4, R16 ;  /* 0x0000000405047c25 */ /* 0x000fe2000f8e0010 */
[----:B------:R-:W-:Y:S01]  /*7720*/  ULDC UR4, c[0x0][0x618] ;  /* 0x0001860000047ab9 */ /* 0x000fe20000000800 */
[----:B------:R-:W-:Y:S02]  /*7730*/  ISETP.NE.AND.EX P0, PT, RZ, UR7, PT, P0 ;  /* 0x00000007ff007c0c */ /* 0x000fe4000bf05300 */
[----:B------:R-:W-:Y:S02]  /*7740*/  IMAD.IADD R5, R5, 0x1, R7 ;  /* 0x0000000105057824 */ /* 0x000fe400078e0207 */
[----:B-1----:R-:W-:-:S03]  /*7750*/  IMAD.MOV R22, RZ, RZ, -R22 ;  /* 0x000000ffff167224 */ /* 0x002fc600078e0a16 */
[----:B------:R-:W-:Y:S01]  /*7760*/  SHF.R.U64 R21, R4, UR4, R5 ;  /* 0x0000000404157c19 */ /* 0x000fe20008001205 */
[----:B0-----:R-:W-:Y:S01]  /*7770*/  IMAD R15, R6, R22, R15 ;  /* 0x00000016060f7224 */ /* 0x001fe200078e020f */
[----:B------:R-:W-:Y:S01]  /*7780*/  SHF.R.U32.HI R4, RZ, UR4, R5 ;  /* 0x00000004ff047c19 */ /* 0x000fe20008011605 */
[----:B------:R-:W-:Y:S01]  /*7790*/  ULDC UR4, c[0x0][0x608] ;  /* 0x0001820000047ab9 */ /* 0x000fe20000000800 */
[----:B---3--:R-:W-:Y:S02]  /*77a0*/  IMAD.MOV R6, RZ, RZ, -R23 ;  /* 0x000000ffff067224 */ /* 0x008fe400078e0a17 */
[--C-:B------:R-:W-:Y:S02]  /*77b0*/  SHF.R.U64 R22, R21, UR4, R4.reuse ;  /* 0x0000000415167c19 */ /* 0x100fe40008001204 */
[----:B------:R-:W-:Y:S01]  /*77c0*/  SHF.R.U32.HI R5, RZ, UR4, R4 ;  /* 0x00000004ff057c19 */ /* 0x000fe20008011604 */
[----:B------:R-:W-:Y:S01]  /*77d0*/  ULDC UR4, c[0x0][0x658] ;  /* 0x0001960000047ab9 */ /* 0x000fe20000000800 */
[----:B--2---:R-:W-:-:S02]  /*77e0*/  @P2 IMAD R15, R25, R6, R20 ;  /* 0x00000006190f2224 */ /* 0x004fc400078e0214 */
[--C-:B------:R-:W-:Y:S02]  /*77f0*/  SHF.R.U64 R20, R22, UR4, R5.reuse ;  /* 0x0000000416147c19 */ /* 0x100fe40008001205 */
[----:B------:R-:W-:-:S03]  /*7800*/  SHF.R.U32.HI R23, RZ, UR4, R5 ;  /* 0x00000004ff177c19 */ /* 0x000fc60008011605 */
[----:B------:R-:W-:Y:S02]  /*7810*/  IMAD.MOV.U32 R6, RZ, RZ, R20 ;  /* 0x000000ffff067224 */ /* 0x000fe400078e0014 */
[----:B------:R-:W-:Y:S01]  /*7820*/  IMAD.MOV.U32 R5, RZ, RZ, R23 ;  /* 0x000000ffff057224 */ /* 0x000fe200078e0017 */
[----:B------:R-:W-:Y:S06]  /*7830*/  @!P0 BRA `(.L_x_176) ;  /* 0x00000000002c8947 */ /* 0x000fec0003800000 */
        /* <DEDUP_REMOVED lines=9> */
[----:B------:R-:W-:-:S04]  /*78d0*/  IMAD.WIDE.U32.X R4, R23, UR7, R4, P1 ;  /* 0x0000000717047c25 */ /* 0x000fc800088e0404 */
[----:B------:R-:W-:-:S07]  /*78e0*/  IMAD.MOV.U32 R6, RZ, RZ, R4 ;  /* 0x000000ffff067224 */ /* 0x000fce00078e0004 */
.L_x_176:
[----:B------:R-:W-:Y:S01]  /*78f0*/  ULDC UR4, c[0x0][0x648] ;  /* 0x0001920000047ab9 */ /* 0x000fe20000000800 */
[----:B------:R-:W-:Y:S01]  /*7900*/  LOP3.LUT R4, R22, UR16, RZ, 0xc0, !PT ;  /* 0x0000001016047c12 */ /* 0x000fe2000f8ec0ff */
[----:B------:R-:W-:Y:S01]  /*7910*/  ULDC UR5, c[0x0][0x610] ;  /* 0x0001840000057ab9 */ /* 0x000fe20000000800 */
[----:B------:R-:W-:Y:S01]  /*7920*/  SHF.R.U64 R5, R6, UR4, R5 ;  /* 0x0000000406057c19 */ /* 0x000fe20008001205 */
[----:B------:R-:W-:Y:S01]  /*7930*/  ULDC UR4, c[0x0][0x638] ;  /* 0x00018e0000047ab9 */ /* 0x000fe20000000800 */
[----:B------:R-:W-:-:S03]  /*7940*/  LOP3.LUT R21, R21, UR15, RZ, 0xc0, !PT ;  /* 0x0000000f15157c12 */ /* 0x000fc6000f8ec0ff */
[----:B------:R-:W-:Y:S02]  /*7950*/  IMAD.MOV R7, RZ, RZ, -R5 ;  /* 0x000000ffff077224 */ /* 0x000fe400078e0a05 */
[----:B------:R-:W-:Y:S02]  /*7960*/  IMAD R4, R5, UR17, R4 ;  /* 0x0000001105047c24 */ /* 0x000fe4000f8e0204 */
[----:B------:R-:W-:Y:S01]  /*7970*/  IMAD R20, R7, UR4, R20 ;  /* 0x0000000407147c24 */ /* 0x000fe2000f8e0214 */
[----:B------:R-:W-:Y:S01]  /*7980*/  ULDC UR4, c[0x0][0x600] ;  /* 0x0001800000047ab9 */ /* 0x000fe20000000800 */
[----:B------:R-:W-:Y:S02]  /*7990*/  IMAD R15, R4, UR5, R15 ;  /* 0x00000005040f7c24 */ /* 0x000fe4000f8e020f */
[----:B------:R-:W-:Y:S02]  /*79a0*/  IMAD R6, R20, UR4, R21 ;  /* 0x0000000414067c24 */ /* 0x000fe4000f8e0215 */
[----:B------:R-:W-:-:S03]  /*79b0*/  IMAD.MOV.U32 R4, RZ, RZ, 0x1 ;  /* 0x00000001ff047424 */ /* 0x000fc600078e00ff */
[----:B------:R-:W-:Y:S02]  /*79c0*/  SEL R20, R6, R15, !P2 ;  /* 0x0000000f06147207 */ /* 0x000fe40005000000 */
[----:B------:R-:W-:Y:S01]  /*79d0*/  SEL R21, R15, R6, !P2 ;  /* 0x000000060f157207 */ /* 0x000fe20005000000 */
[----:B------:R-:W-:-:S07]  /*79e0*/  IMAD.MOV.U32 R6, RZ, RZ, R14 ;  /* 0x000000ffff067224 */ /* 0x000fce00078e000e */
.L_x_174:
[----:B------:R-:W-:Y:S05]  /*79f0*/  BSYNC B1 ;  /* 0x0000000000017941 */ /* 0x000fea0003800000 */
.L_x_173:
[----:B------:R-:W-:-:S13]  /*7a00*/  LOP3.LUT P0, RZ, R4, 0xff, RZ, 0xc0, !PT ;  /* 0x000000ff04ff7812 */ /* 0x000fda000780c0ff */
[----:B------:R-:W-:Y:S05]  /*7a10*/  @P0 BRA `(.L_x_177) ;  /* 0xfffffff4003c0947 */ /* 0x000fea000383ffff */
[----:B------:R-:W-:Y:S05]  /*7a20*/  BSYNC B0 ;  /* 0x0000000000007941 */ /* 0x000fea0003800000 */
.L_x_166:
[----:B------:R-:W-:-:S03]  /*7a30*/  UMOV UR4, 0xffffffff ;  /* 0xffffffff00047882 */ /* 0x000fc60000000000 */
[----:B------:R-:W-:Y:S05]  /*7a40*/  BRA.DIV UR4, `(.L_x_178) ;  /* 0x0000000204cc7947 */ /* 0x000fea000b800000 */
[----:B------:R-:W-:-:S13]  /*7a50*/  ELECT P6, URZ, PT ;  /* 0x00000000003f782f */ /* 0x000fda00038c0000 */
.L_x_190:
[----:B------:R-:W-:Y:S04]  /*7a60*/  BSSY B0, `(.L_x_179) ;  /* 0x0000019000007945 */ /* 0x000fe80003800000 */
[----:B------:R-:W-:Y:S05]  /*7a70*/  @!P6 BRA `(.L_x_180) ;  /* 0x00000000005ce947 */ /* 0x000fea0003800000 */
[----:B------:R-:W-:-:S04]  /*7a80*/  LOP3.LUT R18, R18, 0x2, RZ, 0xfc, !PT ;  /* 0x0000000212127812 */ /* 0x000fc800078efcff */
[----:B------:R-:W-:-:S13]  /*7a90*/  ISETP.NE.AND P0, PT, R18, 0x3, PT ;  /* 0x000000031200780c */ /* 0x000fda0003f05270 */
[----:B------:R-:W-:Y:S05]  /*7aa0*/  @!P0 BRA `(.L_x_181) ;  /* 0x0000000000048947 */ /* 0x000fea0003800000 */
[----:B------:R-:W-:Y:S01]  /*7ab0*/  BPT.TRAP 0x1 ;  /* 0x000000040000795c */ /* 0x000fe20000300000 */
.L_x_181:
[----:B------:R-:W0:Y:S01]  /*7ac0*/  S2R R5, SR_CgaCtaId ;  /* 0x0000000000057919 */ /* 0x000e220000008800 */
[----:B------:R-:W-:Y:S02]  /*7ad0*/  MOV R0, 0x400 ;  /* 0x0000040000007802 */ /* 0x000fe40000000f00 */
[----:B------:R-:W-:Y:S02]  /*7ae0*/  SHF.L.U32 R2, R3, 0x1f, RZ ;  /* 0x0000001f03027819 */ /* 0x000fe400000006ff */
[----:B0-----:R-:W-:-:S05]  /*7af0*/  LEA R5, R5, R0, 0x18 ;  /* 0x0000000005057211 */ /* 0x001fca00078ec0ff */
[----:B------:R-:W-:-:S04]  /*7b00*/  VIADD R5, R5, 0x10 ;  /* 0x0000001005057836 */ /* 0x000fc80000000000 */
[C---:B------:R-:W-:Y:S02]  /*7b10*/  IMAD R7, R8.reuse, 0x8, R5 ;  /* 0x0000000808077824 */ /* 0x040fe400078e0205 */
[----:B------:R-:W-:Y:S02]  /*7b20*/  VIADD R8, R8, 0x1 ;  /* 0x0000000108087836 */ /* 0x000fe40000000000 */
[----:B------:R-:W0:Y:S03]  /*7b30*/  SYNCS.PHASECHK.TRANS64.TRYWAIT P0, [R7+URZ], R2 ;  /* 0x00000002070075a7 */ /* 0x000e26000800017f */
[----:B------:R-:W-:-:S04]  /*7b40*/  ISETP.NE.AND P1, PT, R8, 0x2, PT ;  /* 0x000000020800780c */ /* 0x000fc80003f25270 */
[----:B------:R-:W-:Y:S02]  /*7b50*/  SEL R0, RZ, 0x1, P1 ;  /* 0x00000001ff007807 */ /* 0x000fe40000800000 */
[----:B------:R-:W-:Y:S02]  /*7b60*/  SEL R8, R8, RZ, P1 ;  /* 0x000000ff08087207 */ /* 0x000fe40000800000 */
[----:B------:R-:W-:Y:S01]  /*7b70*/  LOP3.LUT R0, R3, R0, RZ, 0x3c, !PT ;  /* 0x0000000003007212 */ /* 0x000fe200078e3cff */
[----:B0-----:R-:W-:Y:S06]  /*7b80*/  @!P0 BRA `(.L_x_182) ;  /* 0x00000000009c8947 */ /* 0x001fec0003800000 */
.L_x_191:
[----:B------:R-:W-:Y:S01]  /*7b90*/  IMAD R5, R8, 0x8, R5 ;  /* 0x0000000808057824 */ /* 0x000fe200078e0205 */
[----:B------:R-:W-:-:S07]  /*7ba0*/  SHF.L.U32 R0, R0, 0x1f, RZ ;  /* 0x0000001f00007819 */ /* 0x000fce00000006ff */
.L_x_183:
[----:B-1----:R1:W2:Y:S02]  /*7bb0*/  SYNCS.PHASECHK.TRANS64.TRYWAIT P0, [R5+URZ], R0 ;  /* 0x00000000050075a7 */ /* 0x0022a4000800017f */
[----:B--2---:R-:W-:Y:S05]  /*7bc0*/  @!P0 NANOSLEEP.SYNCS 0x989680 ;  /* 0x009896800000895d */ /* 0x004fea0003900000 */
[----:B------:R-:W2:Y:S02]  /*7bd0*/  @!P0 SYNCS.PHASECHK.TRANS64 P0, [R5+URZ], R0 ;  /* 0x00000000050085a7 */ /* 0x000ea4000800007f */
[----:B--2---:R-:W-:Y:S05]  /*7be0*/  @!P0 BRA `(.L_x_183) ;  /* 0xfffffffc00f08947 */ /* 0x004fea000383ffff */
.L_x_180:
[----:B------:R-:W-:Y:S05]  /*7bf0*/  BSYNC B0 ;  /* 0x0000000000007941 */ /* 0x000fea0003800000 */
.L_x_179:
[----:B------:R-:W-:Y:S05]  /*7c00*/  EXIT ;  /* 0x000000000000794d */ /* 0x000fea0003800000 */
.L_x_21:
[----:B-1----:R1:W2:Y:S02]  /*7c10*/  SYNCS.PHASECHK.TRANS64.TRYWAIT P1, [R3+URZ], R0 ;  /* 0x00000000030075a7 */ /* 0x0022a4000802017f */
[----:B--2---:R-:W-:Y:S05]  /*7c20*/  @!P1 NANOSLEEP.SYNCS 0x989680 ;  /* 0x009896800000995d */ /* 0x004fea0003900000 */
[----:B------:R-:W2:Y:S02]  /*7c30*/  @!P1 SYNCS.PHASECHK.TRANS64 P1, [R3+URZ], R0 ;  /* 0x00000000030095a7 */ /* 0x000ea4000802007f */
[----:B--2---:R-:W-:Y:S05]  /*7c40*/  @!P1 BRA `(.L_x_21) ;  /* 0xfffffffc00f09947 */ /* 0x004fea000383ffff */
[----:B------:R-:W-:Y:S05]  /*7c50*/  BRA `(.L_x_20) ;  /* 0xffffff9800c47947 */ /* 0x000fea000383ffff */
.L_x_26:
[----:B-1----:R1:W2:Y:S02]  /*7c60*/  SYNCS.PHASECHK.TRANS64.TRYWAIT P1, [R5+URZ], R4 ;  /* 0x00000004050075a7 */ /* 0x0022a4000802017f */
[----:B--2---:R-:W-:Y:S05]  /*7c70*/  @!P1 NANOSLEEP.SYNCS 0x989680 ;  /* 0x009896800000995d */ /* 0x004fea0003900000 */
[----:B------:R-:W2:Y:S02]  /*7c80*/  @!P1 SYNCS.PHASECHK.TRANS64 P1, [R5+URZ], R4 ;  /* 0x00000004050095a7 */ /* 0x000ea4000802007f */
[----:B--2---:R-:W-:Y:S05]  /*7c90*/  @!P1 BRA `(.L_x_26) ;  /* 0xfffffffc00f09947 */ /* 0x004fea000383ffff */
[----:B------:R-:W-:Y:S05]  /*7ca0*/  BRA `(.L_x_25) ;  /* 0xffffff9c00a07947 */ /* 0x000fea000383ffff */
.L_x_167:
[----:B------:R-:W-:Y:S01]  /*7cb0*/  BSSY B1, `(.L_x_184) ;  /* 0x0000006000017945 */ /* 0x000fe20003800000 */
[----:B------:R-:W-:-:S07]  /*7cc0*/  IMAD.MOV.U32 R15, RZ, RZ, -0x1 ;  /* 0xffffffffff0f7424 */ /* 0x000fce00078e00ff */
[----:B------:R-:W-:Y:S05]  /*7cd0*/  WARPSYNC.COLLECTIVE R15, `(.L_x_185) ;  /* 0x000000000f0c7348 */ /* 0x000fea0003c00000 */
[----:B------:R-:W-:Y:S02]  /*7ce0*/  ELECT P6, UR62, PT ;  /* 0x00000000003e782f */ /* 0x000fe400038c0000 */
[----:B------:R-:W-:Y:S01]  /*7cf0*/  MOV R14, UR62 ;  /* 0x0000003e000e7c02 */ /* 0x000fe20008000f00 */
[----:B------:R-:W-:Y:S10]  /*7d00*/  ENDCOLLECTIVE ;  /* 0x000000000000791b */ /* 0x000ff40003800000 */
.L_x_185:
[----:B------:R-:W-:Y:S05]  /*7d10*/  BSYNC B1 ;  /* 0x0000000000017941 */ /* 0x000fea0003800000 */
.L_x_184:
[----:B------:R-:W-:Y:S05]  /*7d20*/  BRA `(.L_x_186) ;  /* 0xfffffff000847947 */ /* 0x000fea000383ffff */
.L_x_170:
[----:B-1----:R1:W2:Y:S02]  /*7d30*/  SYNCS.PHASECHK.TRANS64.TRYWAIT P0, [R23+URZ+0x10], R14 ;  /* 0x0000100e170075a7 */ /* 0x0022a4000800017f */
[----:B--2---:R-:W-:Y:S05]  /*7d40*/  @!P0 NANOSLEEP.SYNCS 0x989680 ;  /* 0x009896800000895d */ /* 0x004fea0003900000 */
[----:B------:R-:W2:Y:S02]  /*7d50*/  @!P0 SYNCS.PHASECHK.TRANS64 P0, [R23+URZ+0x10], R14 ;  /* 0x0000100e170085a7 */ /* 0x000ea4000800007f */
[----:B--2---:R-:W-:Y:S05]  /*7d60*/  @!P0 BRA `(.L_x_170) ;  /* 0xfffffffc00f08947 */ /* 0x004fea000383ffff */
[----:B------:R-:W-:Y:S05]  /*7d70*/  BRA `(.L_x_187) ;  /* 0xfffffff000bc7947 */ /* 0x000fea000383ffff */
.L_x_178:
[----:B------:R-:W-:Y:S01]  /*7d80*/  BSSY B0, `(.L_x_188) ;  /* 0x0000006000007945 */ /* 0x000fe20003800000 */
[----:B------:R-:W-:-:S07]  /*7d90*/  IMAD.MOV.U32 R15, RZ, RZ, -0x1 ;  /* 0xffffffffff0f7424 */ /* 0x000fce00078e00ff */
[----:B------:R-:W-:Y:S05]  /*7da0*/  WARPSYNC.COLLECTIVE R15, `(.L_x_189) ;  /* 0x000000000f0c7348 */ /* 0x000fea0003c00000 */
[----:B------:R-:W-:Y:S02]  /*7db0*/  ELECT P6, UR62, PT ;  /* 0x00000000003e782f */ /* 0x000fe400038c0000 */
[----:B------:R-:W-:Y:S01]  /*7dc0*/  MOV R14, UR62 ;  /* 0x0000003e000e7c02 */ /* 0x000fe20008000f00 */
[----:B------:R-:W-:Y:S10]  /*7dd0*/  ENDCOLLECTIVE ;  /* 0x000000000000791b */ /* 0x000ff40003800000 */
.L_x_189:
[----:B------:R-:W-:Y:S05]  /*7de0*/  BSYNC B0 ;  /* 0x0000000000007941 */ /* 0x000fea0003800000 */
.L_x_188:
[----:B------:R-:W-:Y:S05]  /*7df0*/  BRA `(.L_x_190) ;  /* 0xfffffffc00187947 */ /* 0x000fea000383ffff */
.L_x_182:
[----:B0-----:R0:W1:Y:S02]  /*7e00*/  SYNCS.PHASECHK.TRANS64.TRYWAIT P0, [R7+URZ], R2 ;  /* 0x00000002070075a7 */ /* 0x001064000800017f */
[----:B-1----:R-:W-:Y:S05]  /*7e10*/  @!P0 NANOSLEEP.SYNCS 0x989680 ;  /* 0x009896800000895d */ /* 0x002fea0003900000 */
[----:B------:R-:W1:Y:S02]  /*7e20*/  @!P0 SYNCS.PHASECHK.TRANS64 P0, [R7+URZ], R2 ;  /* 0x00000002070085a7 */ /* 0x000e64000800007f */
[----:B-1----:R-:W-:Y:S05]  /*7e30*/  @!P0 BRA `(.L_x_182) ;  /* 0xfffffffc00f08947 */ /* 0x002fea000383ffff */
[----:B------:R-:W-:Y:S05]  /*7e40*/  BRA `(.L_x_191) ;  /* 0xfffffffc00507947 */ /* 0x000fea000383ffff */
.L_x_192:
[----:B------:R-:W-:-:S00]  /*7e50*/  BRA `(.L_x_192) ;  /* 0xfffffffc00fc7947 */ /* 0x000fc0000383ffff */
[----:B------:R-:W-:-:S00]  /*7e60*/  NOP ;  /* 0x0000000000007918 */ /* 0x000fc00000000000 */
        /* <DEDUP_REMOVED lines=9> */
.L_x_193:


//--------------------- .nv.global.init           --------------------------
	.section	.nv.global.init,"aw",@progbits
.nv.global.init:
	.type		$str$22,@object
	.size		$str$22,($str$23 - $str$22)
$str$22:
        /*0000*/ 	.byte	0x6b, 0x5f, 0x74, 0x69, 0x6c, 0x65, 0x5f, 0x63, 0x6f, 0x75, 0x6e, 0x74, 0x20, 0x3e, 0x3d, 0x20
        /*0010*/ 	.byte	0x31, 0x00
	.type		$str$23,@object
	.size		$str$23,(__unnamed_1 - $str$23)
$str$23:
        /*0012*/ 	.byte	0x2f, 0x74, 0x6d, 0x70, 0x2f, 0x63, 0x75, 0x74, 0x6c, 0x61, 0x73, 0x73, 0x5f, 0x73, 0x77, 0x65
        /*0022*/ 	.byte	0x65, 0x70, 0x5f, 0x73, 0x72, 0x63, 0x2f, 0x69, 0x6e, 0x63, 0x6c, 0x75, 0x64, 0x65, 0x2f, 0x63
        /*0032*/ 	.byte	0x75, 0x74, 0x6c, 0x61, 0x73, 0x73, 0x2f, 0x67, 0x65, 0x6d, 0x6d, 0x2f, 0x63, 0x6f, 0x6c, 0x6c
        /*0042*/ 	.byte	0x65, 0x63, 0x74, 0x69, 0x76, 0x65, 0x2f, 0x73, 0x6d, 0x39, 0x30, 0x5f, 0x6d, 0x6d, 0x61, 0x5f
        /*0052*/ 	.byte	0x74, 0x6d, 0x61, 0x5f, 0x67, 0x6d, 0x6d, 0x61, 0x5f, 0x73, 0x73, 0x5f, 0x77, 0x61, 0x72, 0x70
        /*0062*/ 	.byte	0x73, 0x70, 0x65, 0x63, 0x69, 0x61, 0x6c, 0x69, 0x7a, 0x65, 0x64, 0x2e, 0x68, 0x70, 0x70, 0x00
	.type		__unnamed_1,@object
	.size		__unnamed_1,(.L_0 - __unnamed_1)
__unnamed_1:
        /*0072*/ 	.byte	0x76, 0x6f, 0x69, 0x64, 0x20, 0x63, 0x75, 0x74, 0x6c, 0x61, 0x73, 0x73, 0x3a, 0x3a, 0x67, 0x65
        /* <DEDUP_REMOVED lines=180> */
        /*0bc2*/ 	.byte	0x69, 0x74, 0x79, 0x5d, 0x00
.L_0:


//--------------------- .nv.shared._ZN7cutlass13device_kernelINS_4gemm6kernel13GemmUniversalIN4cute5tupleIJiiiiEEENS1_10collective13CollectiveMmaINS1_34MainloopSm90TmaGmmaWarpSpecializedILi2ENS5_IJNS4_1CILi2EEENSA_ILi1EEESC_EEENS1_35KernelTmaWarpSpecializedCooperativeEEENS5_IJNSA_ILi128EEESG_NSA_ILi64EEEEEENS_6half_tENS5_IJlSC_lEEESJ_SK_NS4_8TiledMMAINS4_8MMA_AtomIJNS4_4SM904GMMA26MMA_64x128x16_F32F16F16_SSILNSO_5MajorE0ELSQ_0ELNSO_7ScaleInE1ELSR_1EEEEEENS4_6LayoutISD_NS5_IJSC_NSA_ILi0EEESV_EEEEENS5_IJNS4_10UnderscoreESY_SY_EEEEENS4_13SM90_TMA_LOADENS4_14ComposedLayoutINS4_7SwizzleILi3ELi4ELi3EEENS4_18smem_ptr_flag_bitsILi16EEENSU_INS5_IJNSA_ILi8EEESH_EEENS5_IJSH_SC_EEEEEEEvNS4_8identityENS4_23SM90_TMA_LOAD_MULTICASTES1B_vS1C_EENS_8epilogue10collective6detail29Sm90TmaWarpSpecializedAdapterINS1G_15DefaultEpilogueISJ_SK_SK_NS1F_6thread17LinearCombinationISJ_Li1EffLNS1K_9ScaleType4KindE0ELNS_15FloatRoundStyleE2ESJ_EENS1_15EpilogueDefaultEEEEEvvEEEEvNT_6ParamsE --------------------------
	.section	.nv.shared._ZN7cutlass13device_kernelINS_4gemm6kernel13GemmUniversalIN4cute5tupleIJiiiiEEENS1_10collective13CollectiveMmaINS1_34MainloopSm90TmaGmmaWarpSpecializedILi2ENS5_IJNS4_1CILi2EEENSA_ILi1EEESC_EEENS1_35KernelTmaWarpSpecializedCooperativeEEENS5_IJNSA_ILi128EEESG_NSA_ILi64EEEEEENS_6half_tENS5_IJlSC_lEEESJ_SK_NS4_8TiledMMAINS4_8MMA_AtomIJNS4_4SM904GMMA26MMA_64x128x16_F32F16F16_SSILNSO_5MajorE0ELSQ_0ELNSO_7ScaleInE1ELSR_1EEEEEENS4_6LayoutISD_NS5_IJSC_NSA_ILi0EEESV_EEEEENS5_IJNS4_10UnderscoreESY_SY_EEEEENS4_13SM90_TMA_LOADENS4_14ComposedLayoutINS4_7SwizzleILi3ELi4ELi3EEENS4_18smem_ptr_flag_bitsILi16EEENSU_INS5_IJNSA_ILi8EEESH_EEENS5_IJSH_SC_EEEEEEEvNS4_8identityENS4_23SM90_TMA_LOAD_MULTICASTES1B_vS1C_EENS_8epilogue10collective6detail29Sm90TmaWarpSpecializedAdapterINS1G_15DefaultEpilogueISJ_SK_SK_NS1F_6thread17LinearCombinationISJ_Li1EffLNS1K_9ScaleType4KindE0ELNS_15FloatRoundStyleE2ESJ_EENS1_15EpilogueDefaultEEEEEvvEEEEvNT_6ParamsE,"aw",@nobits
	.sectionflags	@""
	.align	16
	.zero		1024


//--------------------- .nv.shared.reserved.0     --------------------------
	.section	.nv.shared.reserved.0,"aw",@nobits
	.weak		__nv_reservedSMEM_offset_0_alias
	.size		__nv_reservedSMEM_offset_0_alias, 0, 0
	.other		__nv_reservedSMEM_offset_0_alias,@"STO_CUDA_RESERVED_SHARED STV_DEFAULT"
__nv_reservedSMEM_offset_0_alias:
	.zero		0


//--------------------- .nv.global                --------------------------
	.section	.nv.global,"aw",@nobits
.nv.global:
	.type		_ZN40_INTERNAL_5e16c51b_4_k_cu_1e4e79fb_324064cute1_E,@object
	.size		_ZN40_INTERNAL_5e16c51b_4_k_cu_1e4e79fb_324064cute1_E,(_ZN40_INTERNAL_5e16c51b_4_k_cu_1e4e79fb_324064cuda3std3__45__cpo6cbeginE - _ZN40_INTERNAL_5e16c51b_4_k_cu_1e4e79fb_324064cute1_E)
_ZN40_INTERNAL_5e16c51b_4_k_cu_1e4e79fb_324064cute1_E:
	.zero		1
	.type		_ZN40_INTERNAL_5e16c51b_4_k_cu_1e4e79fb_324064cuda3std3__45__cpo6cbeginE,@object
	.size		_ZN40_INTERNAL_5e16c51b_4_k_cu_1e4e79fb_324064cuda3std3__45__cpo6cbeginE,(_ZN40_INTERNAL_5e16c51b_4_k_cu_1e4e79fb_324064cuda3std3__48in_placeE - _ZN40_INTERNAL_5e16c51b_4_k_cu_1e4e79fb_324064cuda3std3__45__cpo6cbeginE)
_ZN40_INTERNAL_5e16c51b_4_k_cu_1e4e79fb_324064cuda3std3__45__cpo6cbeginE:
	.zero		1
	.type		_ZN40_INTERNAL_5e16c51b_4_k_cu_1e4e79fb_324064cuda3std3__48in_placeE,@object
	.size		_ZN40_INTERNAL_5e16c51b_4_k_cu_1e4e79fb_324064cuda3std3__48in_placeE,(_ZN40_INTERNAL_5e16c51b_4_k_cu_1e4e79fb_324064cuda3std6ranges3__45__cpo9iter_moveE - _ZN40_INTERNAL_5e16c51b_4_k_cu_1e4e79fb_324064cuda3std3__48in_placeE)
_ZN40_INTERNAL_5e16c51b_4_k_cu_1e4e79fb_324064cuda3std3__48in_placeE:
	.zero		1
	.type		_ZN40_INTERNAL_5e16c51b_4_k_cu_1e4e79fb_324064cuda3std6ranges3__45__cpo9iter_moveE,@object
	.size		_ZN40_INTERNAL_5e16c51b_4_k_cu_1e4e79fb_324064cuda3std6ranges3__45__cpo9iter_moveE,(_ZN40_INTERNAL_5e16c51b_4_k_cu_1e4e79fb_324064cuda3std3__45__cpo5beginE - _ZN40_INTERNAL_5e16c51b_4_k_cu_1e4e79fb_324064cuda3std6ranges3__45__cpo9iter_moveE)
_ZN40_INTERNAL_5e16c51b_4_k_cu_1e4e79fb_324064cuda3std6ranges3__45__cpo9iter_moveE:
	.zero		1
	.type		_ZN40_INTERNAL_5e16c51b_4_k_cu_1e4e79fb_324064cuda3std3__45__cpo5beginE,@object
	.size		_ZN40_INTERNAL_5e16c51b_4_k_cu_1e4e79fb_324064cuda3std3__45__cpo5beginE,(_ZN40_INTERNAL_5e16c51b_4_k_cu_1e4e79fb_324064cuda3std3__442_GLOBAL__N__5e16c51b_4_k_cu_1e4e79fb_324066ignoreE - _ZN40_INTERNAL_5e16c51b_4_k_cu_1e4e79fb_324064cuda3std3__45__cpo5beginE)
_ZN40_INTERNAL_5e16c51b_4_k_cu_1e4e79fb_324064cuda3std3__45__cpo5beginE:
	.zero		1
	.type		_ZN40_INTERNAL_5e16c51b_4_k_cu_1e4e79fb_324064cuda3std3__442_GLOBAL__N__5e16c51b_4_k_cu_1e4e79fb_324066ignoreE,@object
	.size		_ZN40_INTERNAL_5e16c51b_4_k_cu_1e4e79fb_324064cuda3std3__442_GLOBAL__N__5e16c51b_4_k_cu_1e4e79fb_324066ignoreE,(_ZN40_INTERNAL_5e16c51b_4_k_cu_1e4e79fb_324064cute7productE - _ZN40_INTERNAL_5e16c51b_4_k_cu_1e4e79fb_324064cuda3std3__442_GLOBAL__N__5e16c51b_4_k_cu_1e4e79fb_324066ignoreE)
_ZN40_INTERNAL_5e16c51b_4_k_cu_1e4e79fb_324064cuda3std3__442_GLOBAL__N__5e16c51b_4_k_cu_1e4e79fb_324066ignoreE:
	.zero		1
	.type		_ZN40_INTERNAL_5e16c51b_4_k_cu_1e4e79fb_324064cute7productE,@object
	.size		_ZN40_INTERNAL_5e16c51b_4_k_cu_1e4e79fb_324064cute7productE,(_ZN40_INTERNAL_5e16c51b_4_k_cu_1e4e79fb_324064cuda3std3__45__cpo3endE - _ZN40_INTERNAL_5e16c51b_4_k_cu_1e4e79fb_324064cute7productE)
_ZN40_INTERNAL_5e16c51b_4_k_cu_1e4e79fb_324064cute7productE:
	.zero		1
	.type		_ZN40_INTERNAL_5e16c51b_4_k_cu_1e4e79fb_324064cuda3std3__45__cpo3endE,@object
	.size		_ZN40_INTERNAL_5e16c51b_4_k_cu_1e4e79fb_324064cuda3std3__45__cpo3endE,(_ZN40_INTERNAL_5e16c51b_4_k_cu_1e4e79fb_324064cuda3std3__419piecewise_constructE - _ZN40_INTERNAL_5e16c51b_4_k_cu_1e4e79fb_324064cuda3std3__45__cpo3endE)
_ZN40_INTERNAL_5e16c51b_4_k_cu_1e4e79fb_324064cuda3std3__45__cpo3endE:
	.zero		1
	.type		_ZN40_INTERNAL_5e16c51b_4_k_cu_1e4e79fb_324064cuda3std3__419piecewise_constructE,@object
	.size		_ZN40_INTERNAL_5e16c51b_4_k_cu_1e4e79fb_324064cuda3std3__419piecewise_constructE,(_ZN40_INTERNAL_5e16c51b_4_k_cu_1e4e79fb_324064cuda3std3__45__cpo4cendE - _ZN40_INTERNAL_5e16c51b_4_k_cu_1e4e79fb_324064cuda3std3__419piecewise_constructE)
_ZN40_INTERNAL_5e16c51b_4_k_cu_1e4e79fb_324064cuda3std3__419piecewise_constructE:
	.zero		1
	.type		_ZN40_INTERNAL_5e16c51b_4_k_cu_1e4e79fb_324064cuda3std3__45__cpo4cendE,@object
	.size		_ZN40_INTERNAL_5e16c51b_4_k_cu_1e4e79fb_324064cuda3std3__45__cpo4cendE,(_ZN40_INTERNAL_5e16c51b_4_k_cu_1e4e79fb_324064cuda3std6ranges3__45__cpo4swapE - _ZN40_INTERNAL_5e16c51b_4_k_cu_1e4e79fb_324064cuda3std3__45__cpo4cendE)
_ZN40_INTERNAL_5e16c51b_4_k_cu_1e4e79fb_324064cuda3std3__45__cpo4cendE:
	.zero		1
	.type		_ZN40_INTERNAL_5e16c51b_4_k_cu_1e4e79fb_324064cuda3std6ranges3__45__cpo4swapE,@object
	.size		_ZN40_INTERNAL_5e16c51b_4_k_cu_1e4e79fb_324064cuda3std6ranges3__45__cpo4swapE,(.L_8 - _ZN40_INTERNAL_5e16c51b_4_k_cu_1e4e79fb_324064cuda3std6ranges3__45__cpo4swapE)
_ZN40_INTERNAL_5e16c51b_4_k_cu_1e4e79fb_324064cuda3std6ranges3__45__cpo4swapE:
	.zero		1
.L_8:


//--------------------- .nv.constant0._ZN7cutlass13device_kernelINS_4gemm6kernel13GemmUniversalIN4cute5tupleIJiiiiEEENS1_10collective13CollectiveMmaINS1_34MainloopSm90TmaGmmaWarpSpecializedILi2ENS5_IJNS4_1CILi2EEENSA_ILi1EEESC_EEENS1_35KernelTmaWarpSpecializedCooperativeEEENS5_IJNSA_ILi128EEESG_NSA_ILi64EEEEEENS_6half_tENS5_IJlSC_lEEESJ_SK_NS4_8TiledMMAINS4_8MMA_AtomIJNS4_4SM904GMMA26MMA_64x128x16_F32F16F16_SSILNSO_5MajorE0ELSQ_0ELNSO_7ScaleInE1ELSR_1EEEEEENS4_6LayoutISD_NS5_IJSC_NSA_ILi0EEESV_EEEEENS5_IJNS4_10UnderscoreESY_SY_EEEEENS4_13SM90_TMA_LOADENS4_14ComposedLayoutINS4_7SwizzleILi3ELi4ELi3EEENS4_18smem_ptr_flag_bitsILi16EEENSU_INS5_IJNSA_ILi8EEESH_EEENS5_IJSH_SC_EEEEEEEvNS4_8identityENS4_23SM90_TMA_LOAD_MULTICASTES1B_vS1C_EENS_8epilogue10collective6detail29Sm90TmaWarpSpecializedAdapterINS1G_15DefaultEpilogueISJ_SK_SK_NS1F_6thread17LinearCombinationISJ_Li1EffLNS1K_9ScaleType4KindE0ELNS_15FloatRoundStyleE2ESJ_EENS1_15EpilogueDefaultEEEEEvvEEEEvNT_6ParamsE --------------------------
	.section	.nv.constant0._ZN7cutlass13device_kernelINS_4gemm6kernel13GemmUniversalIN4cute5tupleIJiiiiEEENS1_10collective13CollectiveMmaINS1_34MainloopSm90TmaGmmaWarpSpecializedILi2ENS5_IJNS4_1CILi2EEENSA_ILi1EEESC_EEENS1_35KernelTmaWarpSpecializedCooperativeEEENS5_IJNSA_ILi128EEESG_NSA_ILi64EEEEEENS_6half_tENS5_IJlSC_lEEESJ_SK_NS4_8TiledMMAINS4_8MMA_AtomIJNS4_4SM904GMMA26MMA_64x128x16_F32F16F16_SSILNSO_5MajorE0ELSQ_0ELNSO_7ScaleInE1ELSR_1EEEEEENS4_6LayoutISD_NS5_IJSC_NSA_ILi0EEESV_EEEEENS5_IJNS4_10UnderscoreESY_SY_EEEEENS4_13SM90_TMA_LOADENS4_14ComposedLayoutINS4_7SwizzleILi3ELi4ELi3EEENS4_18smem_ptr_flag_bitsILi16EEENSU_INS5_IJNSA_ILi8EEESH_EEENS5_IJSH_SC_EEEEEEEvNS4_8identityENS4_23SM90_TMA_LOAD_MULTICASTES1B_vS1C_EENS_8epilogue10collective6detail29Sm90TmaWarpSpecializedAdapterINS1G_15DefaultEpilogueISJ_SK_SK_NS1F_6thread17LinearCombinationISJ_Li1EffLNS1K_9ScaleType4KindE0ELNS_15FloatRoundStyleE2ESJ_EENS1_15EpilogueDefaultEEEEEvvEEEEvNT_6ParamsE,"a",@progbits
	.sectionflags	@""
	.align	4
.nv.constant0._ZN7cutlass13device_kernelINS_4gemm6kernel13GemmUniversalIN4cute5tupleIJiiiiEEENS1_10collective13CollectiveMmaINS1_34MainloopSm90TmaGmmaWarpSpecializedILi2ENS5_IJNS4_1CILi2EEENSA_ILi1EEESC_EEENS1_35KernelTmaWarpSpecializedCooperativeEEENS5_IJNSA_ILi128EEESG_NSA_ILi64EEEEEENS_6half_tENS5_IJlSC_lEEESJ_SK_NS4_8TiledMMAINS4_8MMA_AtomIJNS4_4SM904GMMA26MMA_64x128x16_F32F16F16_SSILNSO_5MajorE0ELSQ_0ELNSO_7ScaleInE1ELSR_1EEEEEENS4_6LayoutISD_NS5_IJSC_NSA_ILi0EEESV_EEEEENS5_IJNS4_10UnderscoreESY_SY_EEEEENS4_13SM90_TMA_LOADENS4_14ComposedLayoutINS4_7SwizzleILi3ELi4ELi3EEENS4_18smem_ptr_flag_bitsILi16EEENSU_INS5_IJNSA_ILi8EEESH_EEENS5_IJSH_SC_EEEEEEEvNS4_8identityENS4_23SM90_TMA_LOAD_MULTICASTES1B_vS1C_EENS_8epilogue10collective6detail29Sm90TmaWarpSpecializedAdapterINS1G_15DefaultEpilogueISJ_SK_SK_NS1F_6thread17LinearCombinationISJ_Li1EffLNS1K_9ScaleType4KindE0ELNS_15FloatRoundStyleE2ESJ_EENS1_15EpilogueDefaultEEEEEvvEEEEvNT_6ParamsE:
	.zero		1664


//--------------------- SYMBOLS --------------------------

	.type		.nv.reservedSmem.offset0,@object
	.size		.nv.reservedSmem.offset0,0x4
	.type		__assertfail,@function
